//
// Generated by NVIDIA NVVM Compiler
//
// Compiler Build ID: CL-36424714
// Cuda compilation tools, release 13.0, V13.0.88
// Based on NVVM 20.0.0
//

.version 9.0
.target sm_100
.address_size 64

	// .globl	_Z7iteratePdS_i
.extern .shared .align 16 .b8 sdata[];

.visible .entry _Z7iteratePdS_i(
	.param .u64 .ptr .align 1 _Z7iteratePdS_i_param_0,
	.param .u64 .ptr .align 1 _Z7iteratePdS_i_param_1,
	.param .u32 _Z7iteratePdS_i_param_2
)
{
	.reg .pred 	%p<8>;
	.reg .b32 	%r<27>;
	.reg .b64 	%rd<39>;
	.reg .b64 	%fd<19>;

	ld.param.u64 	%rd2, [_Z7iteratePdS_i_param_0];
	ld.param.u64 	%rd3, [_Z7iteratePdS_i_param_1];
	ld.param.u32 	%r4, [_Z7iteratePdS_i_param_2];
	cvta.to.global.u64 	%rd1, %rd3;
	mov.u32 	%r5, %ctaid.x;
	mov.u32 	%r6, %ntid.x;
	mov.u32 	%r7, %tid.x;
	mad.lo.s32 	%r8, %r5, %r6, %r7;
	mov.u32 	%r9, %ctaid.y;
	mov.u32 	%r10, %ntid.y;
	mov.u32 	%r11, %tid.y;
	mad.lo.s32 	%r12, %r9, %r10, %r11;
	setp.eq.s32 	%p1, %r12, 0;
	add.s32 	%r13, %r4, -1;
	setp.ge.s32 	%p2, %r12, %r13;
	or.pred  	%p3, %p1, %p2;
	setp.lt.s32 	%p4, %r8, 1;
	or.pred  	%p5, %p4, %p3;
	setp.ge.s32 	%p6, %r8, %r13;
	or.pred  	%p7, %p5, %p6;
	@%p7 bra 	$L__BB0_2;
	cvta.to.global.u64 	%rd4, %rd2;
	add.s32 	%r14, %r12, -1;
	mul.lo.s32 	%r15, %r4, %r14;
	cvt.s64.s32 	%rd5, %r15;
	cvt.u64.u32 	%rd6, %r8;
	add.s64 	%rd7, %rd5, %rd6;
	shl.b64 	%rd8, %rd7, 3;
	add.s64 	%rd9, %rd4, %rd8;
	ld.global.f64 	%fd1, [%rd9+-8];
	add.s32 	%r16, %r15, %r8;
	mul.wide.s32 	%rd10, %r16, 8;
	add.s64 	%rd11, %rd4, %rd10;
	ld.global.f64 	%fd2, [%rd11];
	add.f64 	%fd3, %fd1, %fd2;
	ld.global.f64 	%fd4, [%rd11+8];
	add.f64 	%fd5, %fd3, %fd4;
	mul.lo.s32 	%r17, %r4, %r12;
	cvt.s64.s32 	%rd12, %r17;
	add.s64 	%rd13, %rd12, %rd6;
	shl.b64 	%rd14, %rd13, 3;
	add.s64 	%rd15, %rd4, %rd14;
	ld.global.f64 	%fd6, [%rd15+-8];
	add.f64 	%fd7, %fd5, %fd6;
	add.s32 	%r18, %r16, %r4;
	mul.wide.s32 	%rd16, %r4, 8;
	add.s64 	%rd17, %rd11, %rd16;
	ld.global.f64 	%fd8, [%rd17];
	add.f64 	%fd9, %fd7, %fd8;
	ld.global.f64 	%fd10, [%rd17+8];
	add.f64 	%fd11, %fd9, %fd10;
	add.s32 	%r19, %r17, %r4;
	cvt.s64.s32 	%rd18, %r19;
	add.s64 	%rd19, %rd18, %rd6;
	shl.b64 	%rd20, %rd19, 3;
	add.s64 	%rd21, %rd4, %rd20;
	ld.global.f64 	%fd12, [%rd21+-8];
	add.f64 	%fd13, %fd11, %fd12;
	add.s64 	%rd22, %rd17, %rd16;
	ld.global.f64 	%fd14, [%rd22];
	add.f64 	%fd15, %fd13, %fd14;
	ld.global.f64 	%fd16, [%rd22+8];
	add.f64 	%fd17, %fd15, %fd16;
	div.rn.f64 	%fd18, %fd17, 0d4022000000000000;
	mul.wide.s32 	%rd23, %r18, 8;
	add.s64 	%rd24, %rd1, %rd23;
	st.global.f64 	[%rd24], %fd18;
$L__BB0_2:
	shr.u32 	%r20, %r4, 31;
	add.s32 	%r21, %r4, %r20;
	shr.s32 	%r22, %r21, 1;
	add.s32 	%r23, %r22, -1;
	mul.lo.s32 	%r24, %r23, %r4;
	cvt.s64.s32 	%rd25, %r24;
	cvt.s64.s32 	%rd26, %r22;
	add.s64 	%rd27, %rd25, %rd26;
	shl.b64 	%rd28, %rd27, 3;
	add.s64 	%rd29, %rd1, %rd28;
	mov.b64 	%rd30, 4652007308841189376;
	st.global.u64 	[%rd29+-8], %rd30;
	mul.lo.s32 	%r25, %r22, %r4;
	cvt.s64.s32 	%rd31, %r25;
	add.s64 	%rd32, %rd31, %rd26;
	shl.b64 	%rd33, %rd32, 3;
	add.s64 	%rd34, %rd1, %rd33;
	st.global.u64 	[%rd34+-8], %rd30;
	add.s32 	%r26, %r24, %r22;
	mul.wide.s32 	%rd35, %r26, 8;
	add.s64 	%rd36, %rd1, %rd35;
	st.global.u64 	[%rd36], %rd30;
	mul.wide.s32 	%rd37, %r4, 8;
	add.s64 	%rd38, %rd36, %rd37;
	st.global.u64 	[%rd38], %rd30;
	ret;

}
	// .globl	_Z20iterate_avoid_centerPdS_i
.visible .entry _Z20iterate_avoid_centerPdS_i(
	.param .u64 .ptr .align 1 _Z20iterate_avoid_centerPdS_i_param_0,
	.param .u64 .ptr .align 1 _Z20iterate_avoid_centerPdS_i_param_1,
	.param .u32 _Z20iterate_avoid_centerPdS_i_param_2
)
{
	.reg .pred 	%p<15>;
	.reg .b32 	%r<26>;
	.reg .b64 	%rd<21>;
	.reg .b64 	%fd<19>;

	ld.param.u64 	%rd1, [_Z20iterate_avoid_centerPdS_i_param_0];
	ld.param.u64 	%rd2, [_Z20iterate_avoid_centerPdS_i_param_1];
	ld.param.u32 	%r5, [_Z20iterate_avoid_centerPdS_i_param_2];
	mov.u32 	%r6, %ctaid.x;
	mov.u32 	%r7, %ntid.x;
	mov.u32 	%r8, %tid.x;
	mad.lo.s32 	%r1, %r6, %r7, %r8;
	mov.u32 	%r9, %ctaid.y;
	mov.u32 	%r10, %ntid.y;
	mov.u32 	%r11, %tid.y;
	mad.lo.s32 	%r2, %r9, %r10, %r11;
	mul.lo.s32 	%r3, %r5, %r2;
	add.s32 	%r4, %r3, %r1;
	shr.u32 	%r12, %r5, 31;
	add.s32 	%r13, %r5, %r12;
	shr.s32 	%r14, %r13, 1;
	add.s32 	%r15, %r14, -1;
	mul.lo.s32 	%r16, %r15, %r5;
	add.s32 	%r17, %r16, %r14;
	add.s32 	%r18, %r15, %r16;
	add.s32 	%r19, %r17, %r5;
	add.s32 	%r20, %r18, %r5;
	setp.eq.s32 	%p1, %r4, %r18;
	setp.eq.s32 	%p2, %r4, %r20;
	or.pred  	%p3, %p1, %p2;
	setp.eq.s32 	%p4, %r4, %r17;
	or.pred  	%p5, %p4, %p3;
	setp.eq.s32 	%p6, %r4, %r19;
	or.pred  	%p7, %p5, %p6;
	@%p7 bra 	$L__BB1_3;
	setp.eq.s32 	%p8, %r2, 0;
	add.s32 	%r21, %r5, -1;
	setp.ge.s32 	%p9, %r2, %r21;
	or.pred  	%p10, %p8, %p9;
	setp.lt.s32 	%p11, %r1, 1;
	or.pred  	%p12, %p11, %p10;
	setp.ge.s32 	%p13, %r1, %r21;
	or.pred  	%p14, %p12, %p13;
	@%p14 bra 	$L__BB1_3;
	cvta.to.global.u64 	%rd3, %rd1;
	sub.s32 	%r22, %r3, %r5;
	cvt.s64.s32 	%rd4, %r22;
	cvt.u64.u32 	%rd5, %r1;
	add.s64 	%rd6, %rd4, %rd5;
	shl.b64 	%rd7, %rd6, 3;
	add.s64 	%rd8, %rd3, %rd7;
	ld.global.f64 	%fd1, [%rd8+-8];
	add.s32 	%r23, %r22, %r1;
	mul.wide.s32 	%rd9, %r23, 8;
	add.s64 	%rd10, %rd3, %rd9;
	ld.global.f64 	%fd2, [%rd10];
	add.f64 	%fd3, %fd1, %fd2;
	ld.global.f64 	%fd4, [%rd10+8];
	add.f64 	%fd5, %fd3, %fd4;
	mul.wide.s32 	%rd11, %r5, 8;
	add.s64 	%rd12, %rd10, %rd11;
	ld.global.f64 	%fd6, [%rd12+-8];
	add.f64 	%fd7, %fd5, %fd6;
	ld.global.f64 	%fd8, [%rd12];
	add.f64 	%fd9, %fd7, %fd8;
	ld.global.f64 	%fd10, [%rd12+8];
	add.f64 	%fd11, %fd9, %fd10;
	shl.b32 	%r24, %r5, 1;
	add.s32 	%r25, %r22, %r24;
	cvt.s64.s32 	%rd13, %r25;
	add.s64 	%rd14, %rd13, %rd5;
	shl.b64 	%rd15, %rd14, 3;
	add.s64 	%rd16, %rd3, %rd15;
	ld.global.f64 	%fd12, [%rd16+-8];
	add.f64 	%fd13, %fd11, %fd12;
	add.s64 	%rd17, %rd12, %rd11;
	ld.global.f64 	%fd14, [%rd17];
	add.f64 	%fd15, %fd13, %fd14;
	ld.global.f64 	%fd16, [%rd17+8];
	add.f64 	%fd17, %fd15, %fd16;
	div.rn.f64 	%fd18, %fd17, 0d4022000000000000;
	cvta.to.global.u64 	%rd18, %rd2;
	mul.wide.s32 	%rd19, %r4, 8;
	add.s64 	%rd20, %rd18, %rd19;
	st.global.f64 	[%rd20], %fd18;
$L__BB1_3:
	ret;

}
	// .globl	_Z14iterate_sharedPdS_i
.visible .entry _Z14iterate_sharedPdS_i(
	.param .u64 .ptr .align 1 _Z14iterate_sharedPdS_i_param_0,
	.param .u64 .ptr .align 1 _Z14iterate_sharedPdS_i_param_1,
	.param .u32 _Z14iterate_sharedPdS_i_param_2
)
{
	.reg .pred 	%p<14>;
	.reg .b32 	%r<38>;
	.reg .b64 	%rd<40>;
	.reg .b64 	%fd<20>;

	ld.param.u64 	%rd4, [_Z14iterate_sharedPdS_i_param_0];
	ld.param.u64 	%rd5, [_Z14iterate_sharedPdS_i_param_1];
	ld.param.u32 	%r7, [_Z14iterate_sharedPdS_i_param_2];
	cvta.to.global.u64 	%rd1, %rd5;
	cvta.to.global.u64 	%rd2, %rd4;
	mov.u32 	%r8, %ctaid.x;
	mov.u32 	%r1, %ntid.x;
	add.s32 	%r9, %r1, -2;
	mov.u32 	%r2, %tid.x;
	mad.lo.s32 	%r3, %r9, %r8, %r2;
	mov.u32 	%r10, %ctaid.y;
	mov.u32 	%r11, %ntid.y;
	add.s32 	%r12, %r11, -2;
	mov.u32 	%r4, %tid.y;
	mad.lo.s32 	%r5, %r12, %r10, %r4;
	or.b32  	%r13, %r3, %r5;
	setp.lt.s32 	%p1, %r13, 0;
	max.s32 	%r14, %r5, %r3;
	setp.ge.s32 	%p2, %r14, %r7;
	mul.lo.s32 	%r6, %r7, %r5;
	add.s32 	%r15, %r6, %r3;
	mul.wide.s32 	%rd6, %r15, 8;
	add.s64 	%rd3, %rd2, %rd6;
	or.pred  	%p3, %p2, %p1;
	@%p3 bra 	$L__BB2_2;
	ld.global.f64 	%fd1, [%rd3];
	mad.lo.s32 	%r16, %r4, %r1, %r2;
	shl.b32 	%r17, %r16, 3;
	mov.u32 	%r18, sdata;
	add.s32 	%r19, %r18, %r17;
	st.shared.f64 	[%r19], %fd1;
	bar.sync 	0;
$L__BB2_2:
	setp.eq.s32 	%p4, %r4, 0;
	add.s32 	%r21, %r1, -1;
	setp.ge.u32 	%p5, %r4, %r21;
	setp.eq.s32 	%p6, %r2, 0;
	or.pred  	%p7, %p4, %p6;
	or.pred  	%p8, %p7, %p5;
	setp.ge.u32 	%p9, %r2, %r21;
	or.pred  	%p10, %p8, %p9;
	@%p10 bra 	$L__BB2_5;
	add.s32 	%r23, %r7, -1;
	min.s32 	%r24, %r5, %r3;
	setp.lt.s32 	%p11, %r24, 1;
	setp.ge.s32 	%p12, %r14, %r23;
	or.pred  	%p13, %p12, %p11;
	@%p13 bra 	$L__BB2_5;
	add.s32 	%r26, %r5, -1;
	mul.lo.s32 	%r27, %r26, %r7;
	cvt.s64.s32 	%rd7, %r27;
	cvt.u64.u32 	%rd8, %r3;
	add.s64 	%rd9, %rd7, %rd8;
	shl.b64 	%rd10, %rd9, 3;
	add.s64 	%rd11, %rd2, %rd10;
	ld.global.f64 	%fd2, [%rd11+-8];
	add.s32 	%r28, %r27, %r3;
	mul.wide.s32 	%rd12, %r28, 8;
	add.s64 	%rd13, %rd2, %rd12;
	ld.global.f64 	%fd3, [%rd13];
	add.f64 	%fd4, %fd2, %fd3;
	ld.global.f64 	%fd5, [%rd13+8];
	add.f64 	%fd6, %fd4, %fd5;
	cvt.s64.s32 	%rd14, %r6;
	add.s64 	%rd15, %rd14, %rd8;
	shl.b64 	%rd16, %rd15, 3;
	add.s64 	%rd17, %rd2, %rd16;
	ld.global.f64 	%fd7, [%rd17+-8];
	add.f64 	%fd8, %fd6, %fd7;
	add.s32 	%r29, %r28, %r7;
	ld.global.f64 	%fd9, [%rd3];
	add.f64 	%fd10, %fd8, %fd9;
	ld.global.f64 	%fd11, [%rd3+8];
	add.f64 	%fd12, %fd10, %fd11;
	add.s32 	%r30, %r6, %r7;
	cvt.s64.s32 	%rd18, %r30;
	add.s64 	%rd19, %rd18, %rd8;
	shl.b64 	%rd20, %rd19, 3;
	add.s64 	%rd21, %rd2, %rd20;
	ld.global.f64 	%fd13, [%rd21+-8];
	add.f64 	%fd14, %fd12, %fd13;
	mul.wide.s32 	%rd22, %r7, 8;
	add.s64 	%rd23, %rd3, %rd22;
	ld.global.f64 	%fd15, [%rd23];
	add.f64 	%fd16, %fd14, %fd15;
	ld.global.f64 	%fd17, [%rd23+8];
	add.f64 	%fd18, %fd16, %fd17;
	div.rn.f64 	%fd19, %fd18, 0d4022000000000000;
	mul.wide.s32 	%rd24, %r29, 8;
	add.s64 	%rd25, %rd1, %rd24;
	st.global.f64 	[%rd25], %fd19;
$L__BB2_5:
	shr.u32 	%r31, %r7, 31;
	add.s32 	%r32, %r7, %r31;
	shr.s32 	%r33, %r32, 1;
	add.s32 	%r34, %r33, -1;
	mul.lo.s32 	%r35, %r34, %r7;
	cvt.s64.s32 	%rd26, %r35;
	cvt.s64.s32 	%rd27, %r33;
	add.s64 	%rd28, %rd26, %rd27;
	shl.b64 	%rd29, %rd28, 3;
	add.s64 	%rd30, %rd1, %rd29;
	mov.b64 	%rd31, 4652007308841189376;
	st.global.u64 	[%rd30+-8], %rd31;
	mul.lo.s32 	%r36, %r33, %r7;
	cvt.s64.s32 	%rd32, %r36;
	add.s64 	%rd33, %rd32, %rd27;
	shl.b64 	%rd34, %rd33, 3;
	add.s64 	%rd35, %rd1, %rd34;
	st.global.u64 	[%rd35+-8], %rd31;
	add.s32 	%r37, %r35, %r33;
	mul.wide.s32 	%rd36, %r37, 8;
	add.s64 	%rd37, %rd1, %rd36;
	st.global.u64 	[%rd37], %rd31;
	mul.wide.s32 	%rd38, %r7, 8;
	add.s64 	%rd39, %rd37, %rd38;
	st.global.u64 	[%rd39], %rd31;
	ret;

}


// ===== COMPILED SASS (sm_100) =====

	.target	sm_100

	.elftype	@"ET_EXEC"


//--------------------- .note.nv.tkinfo           --------------------------
	.section	.note.nv.tkinfo,"",@"SHT_NOTE"
	.sectionflags	@"SHF_NOTE_NV_TKINFO"
	.tkinfo
        /*0018*/ 	.word	0x00000002
        /*0030*/ 	.string	""
        /*0030*/ 	.string	"ptxas"
        /*0030*/ 	.string	"Cuda compilation tools, release 13.0, V13.0.88"
        /*0030*/ 	.string	"Build cuda_13.0.r13.0/compiler.36424714_0"
        /*0030*/ 	.string	"-arch sm_100 -m 64 "



//--------------------- .note.nv.cuinfo           --------------------------
	.section	.note.nv.cuinfo,"",@"SHT_NOTE"
	.sectionflags	@"SHF_NOTE_NV_CUINFO"
        /*0018*/ 	.short	0x0002
        /*001a*/ 	.short	0x0064
        /*001c*/ 	.short	0x0082
	.zero		2


//--------------------- .nv.info                  --------------------------
	.section	.nv.info,"",@"SHT_CUDA_INFO"
	.align	4


	//----- nvinfo : EIATTR_REGCOUNT
	.align		4
        /*0000*/ 	.byte	0x04, 0x2f
        /*0002*/ 	.short	(.L_1 - .L_0)
	.align		4
.L_0:
        /*0004*/ 	.word	index@(_Z7iteratePdS_i)
        /*0008*/ 	.word	0x0000001e


	//----- nvinfo : EIATTR_FRAME_SIZE
	.align		4
.L_1:
        /*000c*/ 	.byte	0x04, 0x11
        /*000e*/ 	.short	(.L_3 - .L_2)
	.align		4
.L_2:
        /*0010*/ 	.word	index@($__internal_2_$__cuda_sm20_div_rn_f64_full)
        /*0014*/ 	.word	0x00000000


	//----- nvinfo : EIATTR_FRAME_SIZE
	.align		4
.L_3:
        /*0018*/ 	.byte	0x04, 0x11
        /*001a*/ 	.short	(.L_5 - .L_4)
	.align		4
.L_4:
        /*001c*/ 	.word	index@(_Z7iteratePdS_i)
        /*0020*/ 	.word	0x00000000


	//----- nvinfo : EIATTR_REGCOUNT
	.align		4
.L_5:
        /*0024*/ 	.byte	0x04, 0x2f
        /*0026*/ 	.short	(.L_7 - .L_6)
	.align		4
.L_6:
        /*0028*/ 	.word	index@(_Z20iterate_avoid_centerPdS_i)
        /*002c*/ 	.word	0x0000001a


	//----- nvinfo : EIATTR_FRAME_SIZE
	.align		4
.L_7:
        /*0030*/ 	.byte	0x04, 0x11
        /*0032*/ 	.short	(.L_9 - .L_8)
	.align		4
.L_8:
        /*0034*/ 	.word	index@($__internal_1_$__cuda_sm20_div_rn_f64_full)
        /*0038*/ 	.word	0x00000000


	//----- nvinfo : EIATTR_FRAME_SIZE
	.align		4
.L_9:
        /*003c*/ 	.byte	0x04, 0x11
        /*003e*/ 	.short	(.L_11 - .L_10)
	.align		4
.L_10:
        /*0040*/ 	.word	index@(_Z20iterate_avoid_centerPdS_i)
        /*0044*/ 	.word	0x00000000


	//----- nvinfo : EIATTR_REGCOUNT
	.align		4
.L_11:
        /*0048*/ 	.byte	0x04, 0x2f
        /*004a*/ 	.short	(.L_13 - .L_12)
	.align		4
.L_12:
        /*004c*/ 	.word	index@(_Z14iterate_sharedPdS_i)
        /*0050*/ 	.word	0x0000001c


	//----- nvinfo : EIATTR_FRAME_SIZE
	.align		4
.L_13:
        /*0054*/ 	.byte	0x04, 0x11
        /*0056*/ 	.short	(.L_15 - .L_14)
	.align		4
.L_14:
        /*0058*/ 	.word	index@($__internal_0_$__cuda_sm20_div_rn_f64_full)
        /*005c*/ 	.word	0x00000000


	//----- nvinfo : EIATTR_FRAME_SIZE
	.align		4
.L_15:
        /*0060*/ 	.byte	0x04, 0x11
        /*0062*/ 	.short	(.L_17 - .L_16)
	.align		4
.L_16:
        /*0064*/ 	.word	index@(_Z14iterate_sharedPdS_i)
        /*0068*/ 	.word	0x00000000


	//----- nvinfo : EIATTR_MIN_STACK_SIZE
	.align		4
.L_17:
        /*006c*/ 	.byte	0x04, 0x12
        /*006e*/ 	.short	(.L_19 - .L_18)
	.align		4
.L_18:
        /*0070*/ 	.word	index@(_Z14iterate_sharedPdS_i)
        /*0074*/ 	.word	0x00000000


	//----- nvinfo : EIATTR_MIN_STACK_SIZE
	.align		4
.L_19:
        /*0078*/ 	.byte	0x04, 0x12
        /*007a*/ 	.short	(.L_21 - .L_20)
	.align		4
.L_20:
        /*007c*/ 	.word	index@(_Z20iterate_avoid_centerPdS_i)
        /*0080*/ 	.word	0x00000000


	//----- nvinfo : EIATTR_MIN_STACK_SIZE
	.align		4
.L_21:
        /*0084*/ 	.byte	0x04, 0x12
        /*0086*/ 	.short	(.L_23 - .L_22)
	.align		4
.L_22:
        /*0088*/ 	.word	index@(_Z7iteratePdS_i)
        /*008c*/ 	.word	0x00000000
.L_23:


//--------------------- .nv.compat                --------------------------
	.section	.nv.compat,"",@"SHT_CUDA_COMPAT_INFO"
	.align	4
        /*0000*/ 	.byte	0x02, 0x09, 0x00, 0x00, 0x02, 0x02, 0x01, 0x00, 0x02, 0x05, 0x05, 0x00, 0x03, 0x07, 0x01, 0x01
        /*0010*/ 	.byte	0x02, 0x03, 0x00, 0x00, 0x02, 0x06, 0x01, 0x00, 0x04, 0x0b, 0x08, 0x00, 0x01, 0x00, 0x00, 0x00
        /*0020*/ 	.byte	0x00, 0x00, 0x00, 0x00


//--------------------- .nv.info._Z14iterate_sharedPdS_i --------------------------
	.section	.nv.info._Z14iterate_sharedPdS_i,"",@"SHT_CUDA_INFO"
	.sectionflags	@""
	.align	4


	//----- nvinfo : EIATTR_CUDA_API_VERSION
	.align		4
        /*0000*/ 	.byte	0x04, 0x37
        /*0002*/ 	.short	(.L_25 - .L_24)
.L_24:
        /*0004*/ 	.word	0x00000082


	//----- nvinfo : EIATTR_KPARAM_INFO
	.align		4
.L_25:
        /*0008*/ 	.byte	0x04, 0x17
        /*000a*/ 	.short	(.L_27 - .L_26)
.L_26:
        /*000c*/ 	.word	0x00000000
        /*0010*/ 	.short	0x0002
        /*0012*/ 	.short	0x0010
        /*0014*/ 	.byte	0x00, 0xf0, 0x11, 0x00


	//----- nvinfo : EIATTR_KPARAM_INFO
	.align		4
.L_27:
        /*0018*/ 	.byte	0x04, 0x17
        /*001a*/ 	.short	(.L_29 - .L_28)
.L_28:
        /*001c*/ 	.word	0x00000000
        /*0020*/ 	.short	0x0001
        /*0022*/ 	.short	0x0008
        /*0024*/ 	.byte	0x00, 0xf5, 0x21, 0x00


	//----- nvinfo : EIATTR_KPARAM_INFO
	.align		4
.L_29:
        /*0028*/ 	.byte	0x04, 0x17
        /*002a*/ 	.short	(.L_31 - .L_30)
.L_30:
        /*002c*/ 	.word	0x00000000
        /*0030*/ 	.short	0x0000
        /*0032*/ 	.short	0x0000
        /*0034*/ 	.byte	0x00, 0xf5, 0x21, 0x00


	//----- nvinfo : EIATTR_SPARSE_MMA_MASK
	.align		4
.L_31:
        /*0038*/ 	.byte	0x03, 0x50
        /*003a*/ 	.short	0x0000


	//----- nvinfo : EIATTR_MAXREG_COUNT
	.align		4
        /*003c*/ 	.byte	0x03, 0x1b
        /*003e*/ 	.short	0x00ff


	//----- nvinfo : EIATTR_NUM_BARRIERS
	.align		4
        /*0040*/ 	.byte	0x02, 0x4c
        /*0042*/ 	.byte	0x01
	.zero		1


	//----- nvinfo : EIATTR_MERCURY_ISA_VERSION
	.align		4
        /*0044*/ 	.byte	0x03, 0x5f
        /*0046*/ 	.short	0x0101


	//----- nvinfo : EIATTR_VRC_CTA_INIT_COUNT
	.align		4
        /*0048*/ 	.byte	0x02, 0x4a
	.zero		1
	.zero		1


	//----- nvinfo : EIATTR_EXIT_INSTR_OFFSETS
	.align		4
        /*004c*/ 	.byte	0x04, 0x1c
        /*004e*/ 	.short	(.L_33 - .L_32)


	//   ....[0]....
.L_32:
        /*0050*/ 	.word	0x00000800


	//----- nvinfo : EIATTR_CRS_STACK_SIZE
	.align		4
.L_33:
        /*0054*/ 	.byte	0x04, 0x1e
        /*0056*/ 	.short	(.L_35 - .L_34)
.L_34:
        /*0058*/ 	.word	0x00000000


	//----- nvinfo : EIATTR_CBANK_PARAM_SIZE
	.align		4
.L_35:
        /*005c*/ 	.byte	0x03, 0x19
        /*005e*/ 	.short	0x0014


	//----- nvinfo : EIATTR_PARAM_CBANK
	.align		4
        /*0060*/ 	.byte	0x04, 0x0a
        /*0062*/ 	.short	(.L_37 - .L_36)
	.align		4
.L_36:
        /*0064*/ 	.word	index@(.nv.constant0._Z14iterate_sharedPdS_i)
        /*0068*/ 	.short	0x0380
        /*006a*/ 	.short	0x0014


	//----- nvinfo : EIATTR_SW_WAR
	.align		4
.L_37:
        /*006c*/ 	.byte	0x04, 0x36
        /*006e*/ 	.short	(.L_39 - .L_38)
.L_38:
        /*0070*/ 	.word	0x00000008
.L_39:


//--------------------- .nv.info._Z20iterate_avoid_centerPdS_i --------------------------
	.section	.nv.info._Z20iterate_avoid_centerPdS_i,"",@"SHT_CUDA_INFO"
	.sectionflags	@""
	.align	4


	//----- nvinfo : EIATTR_CUDA_API_VERSION
	.align		4
        /*0000*/ 	.byte	0x04, 0x37
        /*0002*/ 	.short	(.L_41 - .L_40)
.L_40:
        /*0004*/ 	.word	0x00000082


	//----- nvinfo : EIATTR_KPARAM_INFO
	.align		4
.L_41:
        /*0008*/ 	.byte	0x04, 0x17
        /*000a*/ 	.short	(.L_43 - .L_42)
.L_42:
        /*000c*/ 	.word	0x00000000
        /*0010*/ 	.short	0x0002
        /*0012*/ 	.short	0x0010
        /*0014*/ 	.byte	0x00, 0xf0, 0x11, 0x00


	//----- nvinfo : EIATTR_KPARAM_INFO
	.align		4
.L_43:
        /*0018*/ 	.byte	0x04, 0x17
        /*001a*/ 	.short	(.L_45 - .L_44)
.L_44:
        /*001c*/ 	.word	0x00000000
        /*0020*/ 	.short	0x0001
        /*0022*/ 	.short	0x0008
        /*0024*/ 	.byte	0x00, 0xf5, 0x21, 0x00


	//----- nvinfo : EIATTR_KPARAM_INFO
	.align		4
.L_45:
        /*0028*/ 	.byte	0x04, 0x17
        /*002a*/ 	.short	(.L_47 - .L_46)
.L_46:
        /*002c*/ 	.word	0x00000000
        /*0030*/ 	.short	0x0000
        /*0032*/ 	.short	0x0000
        /*0034*/ 	.byte	0x00, 0xf5, 0x21, 0x00


	//----- nvinfo : EIATTR_SPARSE_MMA_MASK
	.align		4
.L_47:
        /*0038*/ 	.byte	0x03, 0x50
        /*003a*/ 	.short	0x0000


	//----- nvinfo : EIATTR_MAXREG_COUNT
	.align		4
        /*003c*/ 	.byte	0x03, 0x1b
        /*003e*/ 	.short	0x00ff


	//----- nvinfo : EIATTR_MERCURY_ISA_VERSION
	.align		4
        /*0040*/ 	.byte	0x03, 0x5f
        /*0042*/ 	.short	0x0101


	//----- nvinfo : EIATTR_VRC_CTA_INIT_COUNT
	.align		4
        /*0044*/ 	.byte	0x02, 0x4a
	.zero		1
	.zero		1


	//----- nvinfo : EIATTR_EXIT_INSTR_OFFSETS
	.align		4
        /*0048*/ 	.byte	0x04, 0x1c
        /*004a*/ 	.short	(.L_49 - .L_48)


	//   ....[0]....
.L_48:
        /*004c*/ 	.word	0x00000160


	//   ....[1]....
        /*0050*/ 	.word	0x000001c0


	//   ....[2]....
        /*0054*/ 	.word	0x00000560


	//----- nvinfo : EIATTR_CRS_STACK_SIZE
	.align		4
.L_49:
        /*0058*/ 	.byte	0x04, 0x1e
        /*005a*/ 	.short	(.L_51 - .L_50)
.L_50:
        /*005c*/ 	.word	0x00000000


	//----- nvinfo : EIATTR_CBANK_PARAM_SIZE
	.align		4
.L_51:
        /*0060*/ 	.byte	0x03, 0x19
        /*0062*/ 	.short	0x0014


	//----- nvinfo : EIATTR_PARAM_CBANK
	.align		4
        /*0064*/ 	.byte	0x04, 0x0a
        /*0066*/ 	.short	(.L_53 - .L_52)
	.align		4
.L_52:
        /*0068*/ 	.word	index@(.nv.constant0._Z20iterate_avoid_centerPdS_i)
        /*006c*/ 	.short	0x0380
        /*006e*/ 	.short	0x0014


	//----- nvinfo : EIATTR_SW_WAR
	.align		4
.L_53:
        /*0070*/ 	.byte	0x04, 0x36
        /*0072*/ 	.short	(.L_55 - .L_54)
.L_54:
        /*0074*/ 	.word	0x00000008
.L_55:


//--------------------- .nv.info._Z7iteratePdS_i  --------------------------
	.section	.nv.info._Z7iteratePdS_i,"",@"SHT_CUDA_INFO"
	.sectionflags	@""
	.align	4


	//----- nvinfo : EIATTR_CUDA_API_VERSION
	.align		4
        /*0000*/ 	.byte	0x04, 0x37
        /*0002*/ 	.short	(.L_57 - .L_56)
.L_56:
        /*0004*/ 	.word	0x00000082


	//----- nvinfo : EIATTR_KPARAM_INFO
	.align		4
.L_57:
        /*0008*/ 	.byte	0x04, 0x17
        /*000a*/ 	.short	(.L_59 - .L_58)
.L_58:
        /*000c*/ 	.word	0x00000000
        /*0010*/ 	.short	0x0002
        /*0012*/ 	.short	0x0010
        /*0014*/ 	.byte	0x00, 0xf0, 0x11, 0x00


	//----- nvinfo : EIATTR_KPARAM_INFO
	.align		4
.L_59:
        /*0018*/ 	.byte	0x04, 0x17
        /*001a*/ 	.short	(.L_61 - .L_60)
.L_60:
        /*001c*/ 	.word	0x00000000
        /*0020*/ 	.short	0x0001
        /*0022*/ 	.short	0x0008
        /*0024*/ 	.byte	0x00, 0xf5, 0x21, 0x00


	//----- nvinfo : EIATTR_KPARAM_INFO
	.align		4
.L_61:
        /*0028*/ 	.byte	0x04, 0x17
        /*002a*/ 	.short	(.L_63 - .L_62)
.L_62:
        /*002c*/ 	.word	0x00000000
        /*0030*/ 	.short	0x0000
        /*0032*/ 	.short	0x0000
        /*0034*/ 	.byte	0x00, 0xf5, 0x21, 0x00


	//----- nvinfo : EIATTR_SPARSE_MMA_MASK
	.align		4
.L_63:
        /*0038*/ 	.byte	0x03, 0x50
        /*003a*/ 	.short	0x0000


	//----- nvinfo : EIATTR_MAXREG_COUNT
	.align		4
        /*003c*/ 	.byte	0x03, 0x1b
        /*003e*/ 	.short	0x00ff


	//----- nvinfo : EIATTR_MERCURY_ISA_VERSION
	.align		4
        /*0040*/ 	.byte	0x03, 0x5f
        /*0042*/ 	.short	0x0101


	//----- nvinfo : EIATTR_VRC_CTA_INIT_COUNT
	.align		4
        /*0044*/ 	.byte	0x02, 0x4a
	.zero		1
	.zero		1


	//----- nvinfo : EIATTR_EXIT_INSTR_OFFSETS
	.align		4
        /*0048*/ 	.byte	0x04, 0x1c
        /*004a*/ 	.short	(.L_65 - .L_64)


	//   ....[0]....
.L_64:
        /*004c*/ 	.word	0x000006c0


	//----- nvinfo : EIATTR_CRS_STACK_SIZE
	.align		4
.L_65:
        /*0050*/ 	.byte	0x04, 0x1e
        /*0052*/ 	.short	(.L_67 - .L_66)
.L_66:
        /*0054*/ 	.word	0x00000000


	//----- nvinfo : EIATTR_CBANK_PARAM_SIZE
	.align		4
.L_67:
        /*0058*/ 	.byte	0x03, 0x19
        /*005a*/ 	.short	0x0014


	//----- nvinfo : EIATTR_PARAM_CBANK
	.align		4
        /*005c*/ 	.byte	0x04, 0x0a
        /*005e*/ 	.short	(.L_69 - .L_68)
	.align		4
.L_68:
        /*0060*/ 	.word	index@(.nv.constant0._Z7iteratePdS_i)
        /*0064*/ 	.short	0x0380
        /*0066*/ 	.short	0x0014


	//----- nvinfo : EIATTR_SW_WAR
	.align		4
.L_69:
        /*0068*/ 	.byte	0x04, 0x36
        /*006a*/ 	.short	(.L_71 - .L_70)
.L_70:
        /*006c*/ 	.word	0x00000008
.L_71:


//--------------------- .nv.callgraph             --------------------------
	.section	.nv.callgraph,"",@"SHT_CUDA_CALLGRAPH"
	.align	4
	.sectionentsize	8
	.align		4
        /*0000*/ 	.word	0x00000000
	.align		4
        /*0004*/ 	.word	0xffffffff
	.align		4
        /*0008*/ 	.word	0x00000000
	.align		4
        /*000c*/ 	.word	0xfffffffe
	.align		4
        /*0010*/ 	.word	0x00000000
	.align		4
        /*0014*/ 	.word	0xfffffffd
	.align		4
        /*0018*/ 	.word	0x00000000
	.align		4
        /*001c*/ 	.word	0xfffffffc


//--------------------- .text._Z14iterate_sharedPdS_i --------------------------
	.section	.text._Z14iterate_sharedPdS_i,"ax",@progbits
	.align	128
        .global         _Z14iterate_sharedPdS_i
        .type           _Z14iterate_sharedPdS_i,@function
        .size           _Z14iterate_sharedPdS_i,(.L_x_25 - _Z14iterate_sharedPdS_i)
        .other          _Z14iterate_sharedPdS_i,@"STO_CUDA_ENTRY STV_DEFAULT"
_Z14iterate_sharedPdS_i:
.text._Z14iterate_sharedPdS_i:
[----:B------:R-:W-:Y:S01]  /*0000*/  LDC R1, c[0x0][0x37c] ;  /* 0x0000df00ff017b82 */ /* 0x000fe20000000800 */
[----:B------:R-:W0:Y:S07]  /*0010*/  S2R R15, SR_TID.X ;  /* 0x00000000000f7919 */ /* 0x000e2e0000002100 */
[----:B------:R-:W1:Y:S01]  /*0020*/  LDC R14, c[0x0][0x360] ;  /* 0x0000d800ff0e7b82 */ /* 0x000e620000000800 */
[----:B------:R-:W2:Y:S07]  /*0030*/  S2R R16, SR_TID.Y ;  /* 0x0000000000107919 */ /* 0x000eae0000002200 */
[----:B------:R-:W3:Y:S08]  /*0040*/  LDC R5, c[0x0][0x364] ;  /* 0x0000d900ff057b82 */ /* 0x000ef00000000800 */
[----:B------:R-:W0:Y:S08]  /*0050*/  S2UR UR4, SR_CTAID.X ;  /* 0x00000000000479c3 */ /* 0x000e300000002500 */
[----:B------:R-:W2:Y:S01]  /*0060*/  S2UR UR5, SR_CTAID.Y ;  /* 0x00000000000579c3 */ /* 0x000ea20000002600 */
[----:B-1----:R-:W-:-:S07]  /*0070*/  VIADD R4, R14, 0xfffffffe ;  /* 0xfffffffe0e047836 */ /* 0x002fce0000000000 */
[----:B------:R-:W1:Y:S01]  /*0080*/  LDC R0, c[0x0][0x390] ;  /* 0x0000e400ff007b82 */ /* 0x000e620000000800 */
[----:B---3--:R-:W-:-:S07]  /*0090*/  VIADD R5, R5, 0xfffffffe ;  /* 0xfffffffe05057836 */ /* 0x008fce0000000000 */
[----:B------:R-:W3:Y:S01]  /*00a0*/  LDC.64 R2, c[0x0][0x380] ;  /* 0x0000e000ff027b82 */ /* 0x000ee20000000a00 */
[----:B0-----:R-:W-:Y:S02]  /*00b0*/  IMAD R4, R4, UR4, R15 ;  /* 0x0000000404047c24 */ /* 0x001fe4000f8e020f */
[----:B--2---:R-:W-:Y:S01]  /*00c0*/  IMAD R5, R5, UR5, R16 ;  /* 0x0000000505057c24 */ /* 0x004fe2000f8e0210 */
[----:B------:R-:W0:Y:S04]  /*00d0*/  LDCU.64 UR4, c[0x0][0x358] ;  /* 0x00006b00ff0477ac */ /* 0x000e280008000a00 */
[CC--:B------:R-:W-:Y:S02]  /*00e0*/  LOP3.LUT R6, R4.reuse, R5.reuse, RZ, 0xfc, !PT ;  /* 0x0000000504067212 */ /* 0x0c0fe400078efcff */
[----:B------:R-:W-:Y:S01]  /*00f0*/  VIMNMX R9, PT, PT, R4, R5, !PT ;  /* 0x0000000504097248 */ /* 0x000fe20007fe0100 */
[----:B-1----:R-:W-:Y:S01]  /*0100*/  IMAD R17, R5, R0, RZ ;  /* 0x0000000005117224 */ /* 0x002fe200078e02ff */
[----:B------:R-:W-:-:S03]  /*0110*/  ISETP.GE.AND P0, PT, R6, RZ, PT ;  /* 0x000000ff0600720c */ /* 0x000fc60003f06270 */
[----:B------:R-:W-:Y:S01]  /*0120*/  IMAD.IADD R11, R4, 0x1, R17 ;  /* 0x00000001040b7824 */ /* 0x000fe200078e0211 */
[----:B------:R-:W-:-:S03]  /*0130*/  ISETP.GE.OR P0, PT, R9, R0, !P0 ;  /* 0x000000000900720c */ /* 0x000fc60004706670 */
[----:B---3--:R-:W-:-:S10]  /*0140*/  IMAD.WIDE R10, R11, 0x8, R2 ;  /* 0x000000080b0a7825 */ /* 0x008fd400078e0202 */
[----:B0-----:R-:W2:Y:S01]  /*0150*/  @!P0 LDG.E.64 R6, desc[UR4][R10.64] ;  /* 0x000000040a068981 */ /* 0x001ea2000c1e1b00 */
[----:B------:R-:W-:Y:S01]  /*0160*/  @!P0 MOV R12, 0x400 ;  /* 0x00000400000c8802 */ /* 0x000fe20000000f00 */
[----:B------:R-:W-:Y:S01]  /*0170*/  @!P0 IMAD R8, R14, R16, R15 ;  /* 0x000000100e088224 */ /* 0x000fe200078e020f */
[----:B------:R-:W-:Y:S01]  /*0180*/  ISETP.NE.AND P1, PT, R15, RZ, PT ;  /* 0x000000ff0f00720c */ /* 0x000fe20003f25270 */
[----:B------:R-:W0:Y:S01]  /*0190*/  @!P0 S2R R13, SR_CgaCtaId ;  /* 0x00000000000d8919 */ /* 0x000e220000008800 */
[----:B------:R-:W-:Y:S02]  /*01a0*/  BSSY.RECONVERGENT B0, `(.L_x_0) ;  /* 0x000004b000007945 */ /* 0x000fe40003800200 */
[----:B------:R-:W-:Y:S02]  /*01b0*/  ISETP.EQ.OR P1, PT, R16, RZ, !P1 ;  /* 0x000000ff1000720c */ /* 0x000fe40004f22670 */
[----:B0-----:R-:W-:Y:S02]  /*01c0*/  @!P0 LEA R13, R13, R12, 0x18 ;  /* 0x0000000c0d0d8211 */ /* 0x001fe400078ec0ff */
[----:B------:R-:W-:-:S03]  /*01d0*/  VIMNMX R12, PT, PT, R4, R5, PT ;  /* 0x00000005040c7248 */ /* 0x000fc60003fe0100 */
[----:B------:R-:W-:Y:S02]  /*01e0*/  @!P0 IMAD R13, R8, 0x8, R13 ;  /* 0x00000008080d8824 */ /* 0x000fe400078e020d */
[----:B------:R-:W-:-:S05]  /*01f0*/  VIADD R8, R14, 0xffffffff ;  /* 0xffffffff0e087836 */ /* 0x000fca0000000000 */
[----:B------:R-:W-:-:S04]  /*0200*/  ISETP.GE.U32.OR P1, PT, R16, R8, P1 ;  /* 0x000000081000720c */ /* 0x000fc80000f26470 */
[----:B------:R-:W-:Y:S01]  /*0210*/  ISETP.GE.U32.OR P1, PT, R15, R8, P1 ;  /* 0x000000080f00720c */ /* 0x000fe20000f26470 */
[----:B--2---:R0:W-:Y:S01]  /*0220*/  @!P0 STS.64 [R13], R6 ;  /* 0x000000060d008388 */ /* 0x0041e20000000a00 */
[----:B------:R-:W-:Y:S01]  /*0230*/  @!P0 BAR.SYNC.DEFER_BLOCKING 0x0 ;  /* 0x0000000000008b1d */ /* 0x000fe20000010000 */
[----:B------:R-:W-:Y:S01]  /*0240*/  ISETP.GE.AND P0, PT, R12, 0x1, PT ;  /* 0x000000010c00780c */ /* 0x000fe20003f06270 */
[----:B------:R-:W-:-:S05]  /*0250*/  VIADD R12, R0, 0xffffffff ;  /* 0xffffffff000c7836 */ /* 0x000fca0000000000 */
[----:B------:R-:W-:-:S04]  /*0260*/  ISETP.GE.OR P0, PT, R9, R12, !P0 ;  /* 0x0000000c0900720c */ /* 0x000fc80004706670 */
[----:B------:R-:W-:-:S13]  /*0270*/  PLOP3.LUT P0, PT, P1, P0, PT, 0xf8, 0x8f ;  /* 0x00000000008f781c */ /* 0x000fda0000f01f70 */
[----:B0-----:R-:W-:Y:S05]  /*0280*/  @P0 BRA `(.L_x_1) ;  /* 0x0000000000f00947 */ /* 0x001fea0003800000 */
[----:B------:R-:W0:Y:S01]  /*0290*/  LDCU.64 UR6, c[0x0][0x380] ;  /* 0x00007000ff0677ac */ /* 0x000e220008000a00 */
[----:B------:R-:W-:Y:S01]  /*02a0*/  VIADD R5, R5, 0xffffffff ;  /* 0xffffffff05057836 */ /* 0x000fe20000000000 */
[----:B------:R1:W2:Y:S03]  /*02b0*/  LDG.E.64 R18, desc[UR4][R10.64+0x8] ;  /* 0x000008040a127981 */ /* 0x0002a6000c1e1b00 */
[----:B------:R-:W-:-:S04]  /*02c0*/  IMAD R7, R5, R0, RZ ;  /* 0x0000000005077224 */ /* 0x000fc800078e02ff */
[C---:B------:R-:W-:Y:S01]  /*02d0*/  IMAD.IADD R5, R4.reuse, 0x1, R7 ;  /* 0x0000000104057824 */ /* 0x040fe200078e0207 */
[----:B------:R-:W-:-:S03]  /*02e0*/  IADD3 R6, P0, PT, R4, R7, RZ ;  /* 0x0000000704067210 */ /* 0x000fc60007f1e0ff */
[----:B------:R-:W-:Y:S01]  /*02f0*/  IMAD.WIDE R20, R5, 0x8, R2 ;  /* 0x0000000805147825 */ /* 0x000fe200078e0202 */
[----:B------:R-:W-:Y:S02]  /*0300*/  LEA.HI.X.SX32 R7, R7, RZ, 0x1, P0 ;  /* 0x000000ff07077211 */ /* 0x000fe400000f0eff */
[C---:B0-----:R-:W-:Y:S02]  /*0310*/  LEA R14, P0, R6.reuse, UR6, 0x3 ;  /* 0x00000006060e7c11 */ /* 0x041fe4000f8018ff */
[----:B------:R-:W3:Y:S02]  /*0320*/  LDG.E.64 R12, desc[UR4][R20.64] ;  /* 0x00000004140c7981 */ /* 0x000ee4000c1e1b00 */
[----:B------:R-:W-:Y:S02]  /*0330*/  LEA.HI.X R15, R6, UR7, R7, 0x3, P0 ;  /* 0x00000007060f7c11 */ /* 0x000fe400080f1c07 */
[----:B------:R-:W-:Y:S01]  /*0340*/  IADD3 R2, P0, PT, R4, R17, RZ ;  /* 0x0000001104027210 */ /* 0x000fe20007f1e0ff */
[----:B------:R-:W4:Y:S04]  /*0350*/  LDG.E.64 R6, desc[UR4][R20.64+0x8] ;  /* 0x0000080414067981 */ /* 0x000f28000c1e1b00 */
[----:B------:R-:W3:Y:S01]  /*0360*/  LDG.E.64 R14, desc[UR4][R14.64+-0x8] ;  /* 0xfffff8040e0e7981 */ /* 0x000ee2000c1e1b00 */
[----:B------:R-:W-:-:S02]  /*0370*/  LEA.HI.X.SX32 R3, R17, RZ, 0x1, P0 ;  /* 0x000000ff11037211 */ /* 0x000fc400000f0eff */
[----:B------:R-:W-:-:S04]  /*0380*/  LEA R8, P0, R2, UR6, 0x3 ;  /* 0x0000000602087c11 */ /* 0x000fc8000f8018ff */
[----:B------:R-:W-:Y:S01]  /*0390*/  LEA.HI.X R9, R2, UR7, R3, 0x3, P0 ;  /* 0x0000000702097c11 */ /* 0x000fe200080f1c03 */
[----:B------:R-:W-:Y:S01]  /*03a0*/  IMAD.IADD R17, R17, 0x1, R0 ;  /* 0x0000000111117824 */ /* 0x000fe200078e0200 */
[----:B------:R-:W5:Y:S04]  /*03b0*/  LDG.E.64 R2, desc[UR4][R10.64] ;  /* 0x000000040a027981 */ /* 0x000f68000c1e1b00 */
[----:B------:R-:W2:Y:S01]  /*03c0*/  LDG.E.64 R8, desc[UR4][R8.64+-0x8] ;  /* 0xfffff80408087981 */ /* 0x000ea2000c1e1b00 */
[----:B------:R-:W-:-:S04]  /*03d0*/  IADD3 R4, P0, PT, R4, R17, RZ ;  /* 0x0000001104047210 */ /* 0x000fc80007f1e0ff */
[----:B------:R-:W-:Y:S02]  /*03e0*/  LEA.HI.X.SX32 R17, R17, RZ, 0x1, P0 ;  /* 0x000000ff11117211 */ /* 0x000fe400000f0eff */
[----:B------:R-:W-:-:S04]  /*03f0*/  LEA R16, P0, R4, UR6, 0x3 ;  /* 0x0000000604107c11 */ /* 0x000fc8000f8018ff */
[----:B------:R-:W-:Y:S01]  /*0400*/  LEA.HI.X R17, R4, UR7, R17, 0x3, P0 ;  /* 0x0000000704117c11 */ /* 0x000fe200080f1c11 */
[----:B------:R-:W-:-:S05]  /*0410*/  IMAD.WIDE R24, R0, 0x8, R10 ;  /* 0x0000000800187825 */ /* 0x000fca00078e020a */
[----:B------:R-:W5:Y:S04]  /*0420*/  LDG.E.64 R16, desc[UR4][R16.64+-0x8] ;  /* 0xfffff80410107981 */ /* 0x000f68000c1e1b00 */
[----:B------:R-:W5:Y:S04]  /*0430*/  LDG.E.64 R22, desc[UR4][R24.64] ;  /* 0x0000000418167981 */ /* 0x000f68000c1e1b00 */
[----:B------:R-:W5:Y:S01]  /*0440*/  LDG.E.64 R20, desc[UR4][R24.64+0x8] ;  /* 0x0000080418147981 */ /* 0x000f62000c1e1b00 */
[----:B------:R-:W-:Y:S01]  /*0450*/  BSSY.RECONVERGENT B1, `(.L_x_2) ;  /* 0x000001c000017945 */ /* 0x000fe20003800200 */
[----:B------:R-:W-:Y:S01]  /*0460*/  IMAD.IADD R0, R5, 0x1, R0 ;  /* 0x0000000105007824 */ /* 0x000fe200078e0200 */
[----:B---3--:R-:W-:Y:S01]  /*0470*/  DADD R14, R14, R12 ;  /* 0x000000000e0e7229 */ /* 0x008fe2000000000c */
[----:B------:R-:W1:Y:S07]  /*0480*/  MUFU.RCP64H R13, 9 ;  /* 0x40220000000d7908 */ /* 0x000e6e0000001800 */
[----:B----4-:R-:W-:Y:S01]  /*0490*/  DADD R6, R14, R6 ;  /* 0x000000000e067229 */ /* 0x010fe20000000006 */
[----:B------:R-:W-:-:S07]  /*04a0*/  IMAD.MOV.U32 R12, RZ, RZ, 0x1 ;  /* 0x00000001ff0c7424 */ /* 0x000fce00078e00ff */
[----:B--2---:R-:W-:Y:S01]  /*04b0*/  DADD R8, R6, R8 ;  /* 0x0000000006087229 */ /* 0x004fe20000000008 */
[----:B------:R-:W-:Y:S02]  /*04c0*/  IMAD.MOV.U32 R6, RZ, RZ, 0x0 ;  /* 0x00000000ff067424 */ /* 0x000fe400078e00ff */
[----:B------:R-:W-:-:S05]  /*04d0*/  IMAD.MOV.U32 R7, RZ, RZ, 0x40220000 ;  /* 0x40220000ff077424 */ /* 0x000fca00078e00ff */
[----:B-----5:R-:W-:Y:S02]  /*04e0*/  DADD R2, R8, R2 ;  /* 0x0000000008027229 */ /* 0x020fe40000000002 */
[----:B-1----:R-:W-:-:S06]  /*04f0*/  DFMA R10, R12, -R6, 1 ;  /* 0x3ff000000c0a742b */ /* 0x002fcc0000000806 */
[----:B------:R-:W-:Y:S02]  /*0500*/  DADD R2, R2, R18 ;  /* 0x0000000002027229 */ /* 0x000fe40000000012 */
[----:B------:R-:W-:-:S06]  /*0510*/  DFMA R10, R10, R10, R10 ;  /* 0x0000000a0a0a722b */ /* 0x000fcc000000000a */
[----:B------:R-:W-:Y:S02]  /*0520*/  DADD R2, R2, R16 ;  /* 0x0000000002027229 */ /* 0x000fe40000000010 */
[----:B------:R-:W-:-:S06]  /*0530*/  DFMA R10, R12, R10, R12 ;  /* 0x0000000a0c0a722b */ /* 0x000fcc000000000c */
[----:B------:R-:W-:Y:S02]  /*0540*/  DADD R2, R2, R22 ;  /* 0x0000000002027229 */ /* 0x000fe40000000016 */
[----:B------:R-:W-:-:S06]  /*0550*/  DFMA R6, R10, -R6, 1 ;  /* 0x3ff000000a06742b */ /* 0x000fcc0000000806 */
[----:B------:R-:W-:Y:S02]  /*0560*/  DADD R20, R2, R20 ;  /* 0x0000000002147229 */ /* 0x000fe40000000014 */
[----:B------:R-:W-:-:S08]  /*0570*/  DFMA R6, R10, R6, R10 ;  /* 0x000000060a06722b */ /* 0x000fd0000000000a */
[----:B------:R-:W-:-:S08]  /*0580*/  DMUL R2, R20, R6 ;  /* 0x0000000614027228 */ /* 0x000fd00000000000 */
[----:B------:R-:W-:-:S08]  /*0590*/  DFMA R8, R2, -9, R20 ;  /* 0xc02200000208782b */ /* 0x000fd00000000014 */
[----:B------:R-:W-:Y:S01]  /*05a0*/  DFMA R2, R6, R8, R2 ;  /* 0x000000080602722b */ /* 0x000fe20000000002 */
[----:B------:R-:W-:-:S09]  /*05b0*/  FSETP.GEU.AND P1, PT, |R21|, 6.5827683646048100446e-37, PT ;  /* 0x036000001500780b */ /* 0x000fd20003f2e200 */
[----:B------:R-:W-:-:S05]  /*05c0*/  FFMA R4, RZ, 2.53125, R3 ;  /* 0x40220000ff047823 */ /* 0x000fca0000000003 */
[----:B------:R-:W-:-:S13]  /*05d0*/  FSETP.GT.AND P0, PT, |R4|, 1.469367938527859385e-39, PT ;  /* 0x001000000400780b */ /* 0x000fda0003f04200 */
[----:B------:R-:W-:Y:S05]  /*05e0*/  @P0 BRA P1, `(.L_x_3) ;  /* 0x0000000000080947 */ /* 0x000fea0000800000 */
[----:B------:R-:W-:-:S07]  /*05f0*/  MOV R6, 0x610 ;  /* 0x0000061000067802 */ /* 0x000fce0000000f00 */
[----:B------:R-:W-:Y:S05]  /*0600*/  CALL.REL.NOINC `($__internal_0_$__cuda_sm20_div_rn_f64_full) ;  /* 0x0000000000807944 */ /* 0x000fea0003c00000 */
.L_x_3:
[----:B------:R-:W-:Y:S05]  /*0610*/  BSYNC.RECONVERGENT B1 ;  /* 0x0000000000017941 */ /* 0x000fea0003800200 */
.L_x_2:
[----:B------:R-:W0:Y:S02]  /*0620*/  LDC.64 R4, c[0x0][0x388] ;  /* 0x0000e200ff047b82 */ /* 0x000e240000000a00 */
[----:B0-----:R-:W-:-:S05]  /*0630*/  IMAD.WIDE R4, R0, 0x8, R4 ;  /* 0x0000000800047825 */ /* 0x001fca00078e0204 */
[----:B------:R0:W-:Y:S02]  /*0640*/  STG.E.64 desc[UR4][R4.64], R2 ;  /* 0x0000000204007986 */ /* 0x0001e4000c101b04 */
.L_x_1:
[----:B------:R-:W-:Y:S05]  /*0650*/  BSYNC.RECONVERGENT B0 ;  /* 0x0000000000007941 */ /* 0x000fea0003800200 */
.L_x_0:
[----:B------:R-:W1:Y:S08]  /*0660*/  LDC R13, c[0x0][0x390] ;  /* 0x0000e400ff0d7b82 */ /* 0x000e700000000800 */
[----:B0-----:R-:W0:Y:S08]  /*0670*/  LDC.64 R2, c[0x0][0x388] ;  /* 0x0000e200ff027b82 */ /* 0x001e300000000a00 */
[----:B------:R-:W2:Y:S01]  /*0680*/  LDC.64 R4, c[0x0][0x388] ;  /* 0x0000e200ff047b82 */ /* 0x000ea20000000a00 */
[----:B-1----:R-:W-:-:S04]  /*0690*/  LEA.HI R0, R13, R13, RZ, 0x1 ;  /* 0x0000000d0d007211 */ /* 0x002fc800078f08ff */
[----:B------:R-:W-:-:S04]  /*06a0*/  SHF.R.S32.HI R0, RZ, 0x1, R0 ;  /* 0x00000001ff007819 */ /* 0x000fc80000011400 */
[----:B------:R-:W-:Y:S01]  /*06b0*/  SHF.R.S32.HI R8, RZ, 0x1f, R0 ;  /* 0x0000001fff087819 */ /* 0x000fe20000011400 */
[C---:B------:R-:W-:Y:S02]  /*06c0*/  VIADD R6, R0.reuse, 0xffffffff ;  /* 0xffffffff00067836 */ /* 0x040fe40000000000 */
[-C--:B------:R-:W-:Y:S02]  /*06d0*/  IMAD R9, R0, R13.reuse, RZ ;  /* 0x0000000d00097224 */ /* 0x080fe400078e02ff */
[----:B------:R-:W-:-:S03]  /*06e0*/  IMAD R7, R6, R13, RZ ;  /* 0x0000000d06077224 */ /* 0x000fc600078e02ff */
[C---:B------:R-:W-:Y:S02]  /*06f0*/  IADD3 R10, P0, PT, R0.reuse, R9, RZ ;  /* 0x00000009000a7210 */ /* 0x040fe40007f1e0ff */
[C---:B------:R-:W-:Y:S02]  /*0700*/  IADD3 R12, P1, PT, R0.reuse, R7, RZ ;  /* 0x00000007000c7210 */ /* 0x040fe40007f3e0ff */
[----:B------:R-:W-:Y:S01]  /*0710*/  LEA.HI.X.SX32 R11, R9, R8, 0x1, P0 ;  /* 0x00000008090b7211 */ /* 0x000fe200000f0eff */
[----:B------:R-:W-:Y:S01]  /*0720*/  IMAD.IADD R9, R0, 0x1, R7 ;  /* 0x0000000100097824 */ /* 0x000fe200078e0207 */
[----:B0-----:R-:W-:Y:S02]  /*0730*/  LEA R6, P0, R10, R2, 0x3 ;  /* 0x000000020a067211 */ /* 0x001fe400078018ff */
[----:B------:R-:W-:Y:S01]  /*0740*/  LEA.HI.X.SX32 R0, R7, R8, 0x1, P1 ;  /* 0x0000000807007211 */ /* 0x000fe200008f0eff */
[----:B--2---:R-:W-:Y:S01]  /*0750*/  IMAD.WIDE R4, R9, 0x8, R4 ;  /* 0x0000000809047825 */ /* 0x004fe200078e0204 */
[----:B------:R-:W-:-:S02]  /*0760*/  LEA R8, P1, R12, R2, 0x3 ;  /* 0x000000020c087211 */ /* 0x000fc400078218ff */
[-C--:B------:R-:W-:Y:S01]  /*0770*/  LEA.HI.X R7, R10, R3.reuse, R11, 0x3, P0 ;  /* 0x000000030a077211 */ /* 0x080fe200000f1c0b */
[----:B------:R-:W-:Y:S01]  /*0780*/  IMAD.MOV.U32 R10, RZ, RZ, 0x0 ;  /* 0x00000000ff0a7424 */ /* 0x000fe200078e00ff */
[----:B------:R-:W-:Y:S01]  /*0790*/  LEA.HI.X R9, R12, R3, R0, 0x3, P1 ;  /* 0x000000030c097211 */ /* 0x000fe200008f1c00 */
[----:B------:R-:W-:Y:S02]  /*07a0*/  IMAD.MOV.U32 R11, RZ, RZ, 0x408f4000 ;  /* 0x408f4000ff0b7424 */ /* 0x000fe400078e00ff */
[----:B------:R-:W-:-:S03]  /*07b0*/  IMAD.WIDE R2, R13, 0x8, R4 ;  /* 0x000000080d027825 */ /* 0x000fc600078e0204 */
[----:B------:R-:W-:Y:S04]  /*07c0*/  STG.E.64 desc[UR4][R8.64+-0x8], R10 ;  /* 0xfffff80a08007986 */ /* 0x000fe8000c101b04 */
[----:B------:R-:W-:Y:S04]  /*07d0*/  STG.E.64 desc[UR4][R6.64+-0x8], R10 ;  /* 0xfffff80a06007986 */ /* 0x000fe8000c101b04 */
[----:B------:R-:W-:Y:S04]  /*07e0*/  STG.E.64 desc[UR4][R4.64], R10 ;  /* 0x0000000a04007986 */ /* 0x000fe8000c101b04 */
[----:B------:R-:W-:Y:S01]  /*07f0*/  STG.E.64 desc[UR4][R2.64], R10 ;  /* 0x0000000a02007986 */ /* 0x000fe2000c101b04 */
[----:B------:R-:W-:Y:S05]  /*0800*/  EXIT ;  /* 0x000000000000794d */ /* 0x000fea0003800000 */
        .weak           $__internal_0_$__cuda_sm20_div_rn_f64_full
        .type           $__internal_0_$__cuda_sm20_div_rn_f64_full,@function
        .size           $__internal_0_$__cuda_sm20_div_rn_f64_full,(.L_x_25 - $__internal_0_$__cuda_sm20_div_rn_f64_full)
$__internal_0_$__cuda_sm20_div_rn_f64_full:
[----:B------:R-:W-:Y:S01]  /*0810*/  IMAD.MOV.U32 R3, RZ, RZ, 0x3ff20000 ;  /* 0x3ff20000ff037424 */ /* 0x000fe200078e00ff */
[----:B------:R-:W-:Y:S01]  /*0820*/  BSSY.RECONVERGENT B2, `(.L_x_4) ;  /* 0x000004c000027945 */ /* 0x000fe20003800200 */
[----:B------:R-:W-:Y:S02]  /*0830*/  IMAD.MOV.U32 R2, RZ, RZ, 0x0 ;  /* 0x00000000ff027424 */ /* 0x000fe400078e00ff */
[----:B------:R-:W0:Y:S01]  /*0840*/  MUFU.RCP64H R9, R3 ;  /* 0x0000000300097308 */ /* 0x000e220000001800 */
[----:B------:R-:W-:Y:S02]  /*0850*/  IMAD.MOV.U32 R8, RZ, RZ, 0x1 ;  /* 0x00000001ff087424 */ /* 0x000fe400078e00ff */
[----:B------:R-:W-:Y:S02]  /*0860*/  IMAD.MOV.U32 R5, RZ, RZ, R21 ;  /* 0x000000ffff057224 */ /* 0x000fe400078e0015 */
[----:B------:R-:W-:Y:S02]  /*0870*/  IMAD.MOV.U32 R13, RZ, RZ, 0x1ca00000 ;  /* 0x1ca00000ff0d7424 */ /* 0x000fe400078e00ff */
[----:B------:R-:W-:Y:S01]  /*0880*/  IMAD.MOV.U32 R4, RZ, RZ, R20 ;  /* 0x000000ffff047224 */ /* 0x000fe200078e0014 */
[C---:B------:R-:W-:Y:S01]  /*0890*/  FSETP.GEU.AND P1, PT, |R5|.reuse, 1.469367938527859385e-39, PT ;  /* 0x001000000500780b */ /* 0x040fe20003f2e200 */
[----:B------:R-:W-:Y:S01]  /*08a0*/  IMAD.MOV.U32 R19, RZ, RZ, 0x40200000 ;  /* 0x40200000ff137424 */ /* 0x000fe200078e00ff */
[----:B------:R-:W-:-:S03]  /*08b0*/  LOP3.LUT R7, R5, 0x7ff00000, RZ, 0xc0, !PT ;  /* 0x7ff0000005077812 */ /* 0x000fc600078ec0ff */
[----:B------:R-:W-:Y:S01]  /*08c0*/  VIADD R20, R19, 0xffffffff ;  /* 0xffffffff13147836 */ /* 0x000fe20000000000 */
[----:B------:R-:W-:Y:S01]  /*08d0*/  ISETP.GE.U32.AND P0, PT, R7, 0x40200000, PT ;  /* 0x402000000700780c */ /* 0x000fe20003f06070 */
[----:B------:R-:W-:Y:S01]  /*08e0*/  IMAD.MOV.U32 R18, RZ, RZ, R7 ;  /* 0x000000ffff127224 */ /* 0x000fe200078e0007 */
[----:B0-----:R-:W-:Y:S02]  /*08f0*/  DFMA R10, R8, -R2, 1 ;  /* 0x3ff00000080a742b */ /* 0x001fe40000000802 */
[----:B------:R-:W-:-:S06]  /*0900*/  SEL R13, R13, 0x63400000, !P0 ;  /* 0x634000000d0d7807 */ /* 0x000fcc0004000000 */
[----:B------:R-:W-:-:S08]  /*0910*/  DFMA R10, R10, R10, R10 ;  /* 0x0000000a0a0a722b */ /* 0x000fd0000000000a */
[----:B------:R-:W-:Y:S01]  /*0920*/  DFMA R14, R8, R10, R8 ;  /* 0x0000000a080e722b */ /* 0x000fe20000000008 */
[C-C-:B------:R-:W-:Y:S01]  /*0930*/  @!P1 LOP3.LUT R10, R13.reuse, 0x80000000, R5.reuse, 0xf8, !PT ;  /* 0x800000000d0a9812 */ /* 0x140fe200078ef805 */
[----:B------:R-:W-:Y:S01]  /*0940*/  IMAD.MOV.U32 R8, RZ, RZ, R4 ;  /* 0x000000ffff087224 */ /* 0x000fe200078e0004 */
[----:B------:R-:W-:Y:S02]  /*0950*/  LOP3.LUT R9, R13, 0x800fffff, R5, 0xf8, !PT ;  /* 0x800fffff0d097812 */ /* 0x000fe400078ef805 */
[----:B------:R-:W-:Y:S01]  /*0960*/  @!P1 LOP3.LUT R11, R10, 0x100000, RZ, 0xfc, !PT ;  /* 0x001000000a0b9812 */ /* 0x000fe200078efcff */
[----:B------:R-:W-:Y:S02]  /*0970*/  @!P1 IMAD.MOV.U32 R10, RZ, RZ, RZ ;  /* 0x000000ffff0a9224 */ /* 0x000fe400078e00ff */
[----:B------:R-:W-:-:S04]  /*0980*/  DFMA R16, R14, -R2, 1 ;  /* 0x3ff000000e10742b */ /* 0x000fc80000000802 */
[----:B------:R-:W-:-:S04]  /*0990*/  @!P1 DFMA R8, R8, 2, -R10 ;  /* 0x400000000808982b */ /* 0x000fc8000000080a */
[----:B------:R-:W-:-:S06]  /*09a0*/  DFMA R16, R14, R16, R14 ;  /* 0x000000100e10722b */ /* 0x000fcc000000000e */
[----:B------:R-:W-:Y:S02]  /*09b0*/  @!P1 LOP3.LUT R18, R9, 0x7ff00000, RZ, 0xc0, !PT ;  /* 0x7ff0000009129812 */ /* 0x000fe400078ec0ff */
[----:B------:R-:W-:-:S03]  /*09c0*/  DMUL R10, R16, R8 ;  /* 0x00000008100a7228 */ /* 0x000fc60000000000 */
[----:B------:R-:W-:-:S05]  /*09d0*/  VIADD R12, R18, 0xffffffff ;  /* 0xffffffff120c7836 */ /* 0x000fca0000000000 */
[----:B------:R-:W-:Y:S01]  /*09e0*/  DFMA R14, R10, -R2, R8 ;  /* 0x800000020a0e722b */ /* 0x000fe20000000008 */
[----:B------:R-:W-:-:S04]  /*09f0*/  ISETP.GT.U32.AND P0, PT, R12, 0x7feffffe, PT ;  /* 0x7feffffe0c00780c */ /* 0x000fc80003f04070 */
[----:B------:R-:W-:-:S03]  /*0a00*/  ISETP.GT.U32.OR P0, PT, R20, 0x7feffffe, P0 ;  /* 0x7feffffe1400780c */ /* 0x000fc60000704470 */
[----:B------:R-:W-:-:S10]  /*0a10*/  DFMA R10, R16, R14, R10 ;  /* 0x0000000e100a722b */ /* 0x000fd4000000000a */
[----:B------:R-:W-:Y:S05]  /*0a20*/  @P0 BRA `(.L_x_5) ;  /* 0x0000000000680947 */ /* 0x000fea0003800000 */
[----:B------:R-:W-:-:S05]  /*0a30*/  IMAD.MOV.U32 R4, RZ, RZ, 0x40200000 ;  /* 0x40200000ff047424 */ /* 0x000fca00078e00ff */
[----:B------:R-:W-:-:S04]  /*0a40*/  VIADDMNMX R7, R7, -R4, 0xb9600000, !PT ;  /* 0xb960000007077446 */ /* 0x000fc80007800904 */
[----:B------:R-:W-:-:S05]  /*0a50*/  VIMNMX R4, PT, PT, R7, 0x46a00000, PT ;  /* 0x46a0000007047848 */ /* 0x000fca0003fe0100 */
[----:B------:R-:W-:Y:S02]  /*0a60*/  IMAD.IADD R7, R4, 0x1, -R13 ;  /* 0x0000000104077824 */ /* 0x000fe400078e0a0d */
[----:B------:R-:W-:Y:S02]  /*0a70*/  IMAD.MOV.U32 R4, RZ, RZ, RZ ;  /* 0x000000ffff047224 */ /* 0x000fe400078e00ff */
[----:B------:R-:W-:-:S06]  /*0a80*/  VIADD R5, R7, 0x7fe00000 ;  /* 0x7fe0000007057836 */ /* 0x000fcc0000000000 */
[----:B------:R-:W-:-:S10]  /*0a90*/  DMUL R12, R10, R4 ;  /* 0x000000040a0c7228 */ /* 0x000fd40000000000 */
[----:B------:R-:W-:-:S13]  /*0aa0*/  FSETP.GTU.AND P0, PT, |R13|, 1.469367938527859385e-39, PT ;  /* 0x001000000d00780b */ /* 0x000fda0003f0c200 */
[----:B------:R-:W-:Y:S05]  /*0ab0*/  @P0 BRA `(.L_x_6) ;  /* 0x0000000000880947 */ /* 0x000fea0003800000 */
[----:B------:R-:W-:Y:S01]  /*0ac0*/  DFMA R2, R10, -R2, R8 ;  /* 0x800000020a02722b */ /* 0x000fe20000000008 */
[----:B------:R-:W-:-:S09]  /*0ad0*/  IMAD.MOV.U32 R4, RZ, RZ, RZ ;  /* 0x000000ffff047224 */ /* 0x000fd200078e00ff */
[C---:B------:R-:W-:Y:S02]  /*0ae0*/  FSETP.NEU.AND P0, PT, R3.reuse, RZ, PT ;  /* 0x000000ff0300720b */ /* 0x040fe40003f0d000 */
[----:B------:R-:W-:-:S04]  /*0af0*/  LOP3.LUT R2, R3, 0x40220000, RZ, 0x3c, !PT ;  /* 0x4022000003027812 */ /* 0x000fc800078e3cff */
[----:B------:R-:W-:-:S04]  /*0b00*/  LOP3.LUT R9, R2, 0x80000000, RZ, 0xc0, !PT ;  /* 0x8000000002097812 */ /* 0x000fc800078ec0ff */
[----:B------:R-:W-:-:S03]  /*0b10*/  LOP3.LUT R5, R9, R5, RZ, 0xfc, !PT ;  /* 0x0000000509057212 */ /* 0x000fc600078efcff */
[----:B------:R-:W-:Y:S05]  /*0b20*/  @!P0 BRA `(.L_x_6) ;  /* 0x00000000006c8947 */ /* 0x000fea0003800000 */
[----:B------:R-:W-:Y:S01]  /*0b30*/  IMAD.MOV R3, RZ, RZ, -R7 ;  /* 0x000000ffff037224 */ /* 0x000fe200078e0a07 */
[----:B------:R-:W-:Y:S01]  /*0b40*/  DMUL.RP R4, R10, R4 ;  /* 0x000000040a047228 */ /* 0x000fe20000008000 */
[----:B------:R-:W-:Y:S01]  /*0b50*/  IMAD.MOV.U32 R2, RZ, RZ, RZ ;  /* 0x000000ffff027224 */ /* 0x000fe200078e00ff */
[----:B------:R-:W-:-:S05]  /*0b60*/  IADD3 R7, PT, PT, -R7, -0x43300000, RZ ;  /* 0xbcd0000007077810 */ /* 0x000fca0007ffe1ff */
[----:B------:R-:W-:-:S03]  /*0b70*/  DFMA R2, R12, -R2, R10 ;  /* 0x800000020c02722b */ /* 0x000fc6000000000a */
[----:B------:R-:W-:-:S07]  /*0b80*/  LOP3.LUT R9, R5, R9, RZ, 0x3c, !PT ;  /* 0x0000000905097212 */ /* 0x000fce00078e3cff */
[----:B------:R-:W-:-:S04]  /*0b90*/  FSETP.NEU.AND P0, PT, |R3|, R7, PT ;  /* 0x000000070300720b */ /* 0x000fc80003f0d200 */
[----:B------:R-:W-:Y:S02]  /*0ba0*/  FSEL R12, R4, R12, !P0 ;  /* 0x0000000c040c7208 */ /* 0x000fe40004000000 */
[----:B------:R-:W-:Y:S01]  /*0bb0*/  FSEL R13, R9, R13, !P0 ;  /* 0x0000000d090d7208 */ /* 0x000fe20004000000 */
[----:B------:R-:W-:Y:S06]  /*0bc0*/  BRA `(.L_x_6) ;  /* 0x0000000000447947 */ /* 0x000fec0003800000 */
.L_x_5:
[----:B------:R-:W-:-:S14]  /*0bd0*/  DSETP.NAN.AND P0, PT, R4, R4, PT ;  /* 0x000000040400722a */ /* 0x000fdc0003f08000 */
[----:B------:R-:W-:Y:S05]  /*0be0*/  @P0 BRA `(.L_x_7) ;  /* 0x0000000000340947 */ /* 0x000fea0003800000 */
[----:B------:R-:W-:Y:S01]  /*0bf0*/  ISETP.NE.AND P0, PT, R18, R19, PT ;  /* 0x000000131200720c */ /* 0x000fe20003f05270 */
[----:B------:R-:W-:Y:S02]  /*0c00*/  IMAD.MOV.U32 R12, RZ, RZ, 0x0 ;  /* 0x00000000ff0c7424 */ /* 0x000fe400078e00ff */
[----:B------:R-:W-:-:S10]  /*0c10*/  IMAD.MOV.U32 R13, RZ, RZ, -0x80000 ;  /* 0xfff80000ff0d7424 */ /* 0x000fd400078e00ff */
[----:B------:R-:W-:Y:S05]  /*0c20*/  @!P0 BRA `(.L_x_6) ;  /* 0x00000000002c8947 */ /* 0x000fea0003800000 */
[----:B------:R-:W-:Y:S02]  /*0c30*/  ISETP.NE.AND P0, PT, R18, 0x7ff00000, PT ;  /* 0x7ff000001200780c */ /* 0x000fe40003f05270 */
[----:B------:R-:W-:Y:S02]  /*0c40*/  LOP3.LUT R4, R5, 0x40220000, RZ, 0x3c, !PT ;  /* 0x4022000005047812 */ /* 0x000fe400078e3cff */
[----:B------:R-:W-:Y:S02]  /*0c50*/  ISETP.EQ.OR P0, PT, R19, RZ, !P0 ;  /* 0x000000ff1300720c */ /* 0x000fe40004702670 */
[----:B------:R-:W-:-:S11]  /*0c60*/  LOP3.LUT R13, R4, 0x80000000, RZ, 0xc0, !PT ;  /* 0x80000000040d7812 */ /* 0x000fd600078ec0ff */
[----:B------:R-:W-:Y:S01]  /*0c70*/  @P0 LOP3.LUT R2, R13, 0x7ff00000, RZ, 0xfc, !PT ;  /* 0x7ff000000d020812 */ /* 0x000fe200078efcff */
[----:B------:R-:W-:Y:S02]  /*0c80*/  @!P0 IMAD.MOV.U32 R12, RZ, RZ, RZ ;  /* 0x000000ffff0c8224 */ /* 0x000fe400078e00ff */
[----:B------:R-:W-:Y:S02]  /*0c90*/  @P0 IMAD.MOV.U32 R12, RZ, RZ, RZ ;  /* 0x000000ffff0c0224 */ /* 0x000fe400078e00ff */
[----:B------:R-:W-:Y:S01]  /*0ca0*/  @P0 IMAD.MOV.U32 R13, RZ, RZ, R2 ;  /* 0x000000ffff0d0224 */ /* 0x000fe200078e0002 */
[----:B------:R-:W-:Y:S06]  /*0cb0*/  BRA `(.L_x_6) ;  /* 0x0000000000087947 */ /* 0x000fec0003800000 */
.L_x_7:
[----:B------:R-:W-:Y:S01]  /*0cc0*/  LOP3.LUT R13, R5, 0x80000, RZ, 0xfc, !PT ;  /* 0x00080000050d7812 */ /* 0x000fe200078efcff */
[----:B------:R-:W-:-:S07]  /*0cd0*/  IMAD.MOV.U32 R12, RZ, RZ, R4 ;  /* 0x000000ffff0c7224 */ /* 0x000fce00078e0004 */
.L_x_6:
[----:B------:R-:W-:Y:S05]  /*0ce0*/  BSYNC.RECONVERGENT B2 ;  /* 0x0000000000027941 */ /* 0x000fea0003800200 */
.L_x_4:
[----:B------:R-:W-:Y:S02]  /*0cf0*/  IMAD.MOV.U32 R7, RZ, RZ, 0x0 ;  /* 0x00000000ff077424 */ /* 0x000fe400078e00ff */
[----:B------:R-:W-:Y:S02]  /*0d00*/  IMAD.MOV.U32 R2, RZ, RZ, R12 ;  /* 0x000000ffff027224 */ /* 0x000fe400078e000c */
[----:B------:R-:W-:Y:S01]  /*0d10*/  IMAD.MOV.U32 R3, RZ, RZ, R13 ;  /* 0x000000ffff037224 */ /* 0x000fe200078e000d */
[----:B------:R-:W-:Y:S06]  /*0d20*/  RET.REL.NODEC R6 `(_Z14iterate_sharedPdS_i) ;  /* 0xfffffff006b47950 */ /* 0x000fec0003c3ffff */
.L_x_8:
[----:B------:R-:W-:-:S00]  /*0d30*/  BRA `(.L_x_8) ;  /* 0xfffffffc00fc7947 */ /* 0x000fc0000383ffff */
[----:B------:R-:W-:-:S00]  /*0d40*/  NOP ;  /* 0x0000000000007918 */ /* 0x000fc00000000000 */
        /* <DEDUP_REMOVED lines=11> */
.L_x_25:


//--------------------- .text._Z20iterate_avoid_centerPdS_i --------------------------
	.section	.text._Z20iterate_avoid_centerPdS_i,"ax",@progbits
	.align	128
        .global         _Z20iterate_avoid_centerPdS_i
        .type           _Z20iterate_avoid_centerPdS_i,@function
        .size           _Z20iterate_avoid_centerPdS_i,(.L_x_26 - _Z20iterate_avoid_centerPdS_i)
        .other          _Z20iterate_avoid_centerPdS_i,@"STO_CUDA_ENTRY STV_DEFAULT"
_Z20iterate_avoid_centerPdS_i:
.text._Z20iterate_avoid_centerPdS_i:
[----:B------:R-:W-:Y:S08]  /*0000*/  LDC R1, c[0x0][0x37c] ;  /* 0x0000df00ff017b82 */ /* 0x000ff00000000800 */
[----:B------:R-:W0:Y:S01]  /*0010*/  LDC R12, c[0x0][0x390] ;  /* 0x0000e400ff0c7b82 */ /* 0x000e220000000800 */
[----:B------:R-:W1:Y:S01]  /*0020*/  S2R R2, SR_TID.X ;  /* 0x0000000000027919 */ /* 0x000e620000002100 */
[----:B------:R-:W2:Y:S06]  /*0030*/  S2R R4, SR_TID.Y ;  /* 0x0000000000047919 */ /* 0x000eac0000002200 */
[----:B------:R-:W1:Y:S08]  /*0040*/  LDC R7, c[0x0][0x360] ;  /* 0x0000d800ff077b82 */ /* 0x000e700000000800 */
[----:B------:R-:W1:Y:S08]  /*0050*/  S2UR UR4, SR_CTAID.X ;  /* 0x00000000000479c3 */ /* 0x000e700000002500 */
[----:B------:R-:W2:Y:S01]  /*0060*/  S2UR UR5, SR_CTAID.Y ;  /* 0x00000000000579c3 */ /* 0x000ea20000002600 */
[----:B0-----:R-:W-:-:S04]  /*0070*/  LEA.HI R0, R12, R12, RZ, 0x1 ;  /* 0x0000000c0c007211 */ /* 0x001fc800078f08ff */
[----:B------:R-:W-:-:S03]  /*0080*/  SHF.R.S32.HI R5, RZ, 0x1, R0 ;  /* 0x00000001ff057819 */ /* 0x000fc60000011400 */
[----:B------:R-:W2:Y:S02]  /*0090*/  LDC R3, c[0x0][0x364] ;  /* 0x0000d900ff037b82 */ /* 0x000ea40000000800 */
[----:B------:R-:W-:-:S04]  /*00a0*/  VIADD R9, R5, 0xffffffff ;  /* 0xffffffff05097836 */ /* 0x000fc80000000000 */
[-C--:B------:R-:W-:Y:S02]  /*00b0*/  IMAD R11, R9, R12.reuse, R9 ;  /* 0x0000000c090b7224 */ /* 0x080fe400078e0209 */
[----:B-1----:R-:W-:Y:S02]  /*00c0*/  IMAD R7, R7, UR4, R2 ;  /* 0x0000000407077c24 */ /* 0x002fe4000f8e0202 */
[----:B------:R-:W-:Y:S02]  /*00d0*/  IMAD.IADD R13, R11, 0x1, R12 ;  /* 0x000000010b0d7824 */ /* 0x000fe400078e020c */
[----:B------:R-:W-:-:S04]  /*00e0*/  IMAD R5, R9, R12, R5 ;  /* 0x0000000c09057224 */ /* 0x000fc800078e0205 */
[----:B------:R-:W-:Y:S02]  /*00f0*/  IMAD.IADD R9, R5, 0x1, R12 ;  /* 0x0000000105097824 */ /* 0x000fe400078e020c */
[----:B--2---:R-:W-:-:S04]  /*0100*/  IMAD R3, R3, UR5, R4 ;  /* 0x0000000503037c24 */ /* 0x004fc8000f8e0204 */
[----:B------:R-:W-:-:S05]  /*0110*/  IMAD R0, R3, R12, R7 ;  /* 0x0000000c03007224 */ /* 0x000fca00078e0207 */
[----:B------:R-:W-:-:S04]  /*0120*/  ISETP.NE.AND P0, PT, R0, R13, PT ;  /* 0x0000000d0000720c */ /* 0x000fc80003f05270 */
[----:B------:R-:W-:-:S04]  /*0130*/  ISETP.EQ.OR P0, PT, R0, R11, !P0 ;  /* 0x0000000b0000720c */ /* 0x000fc80004702670 */
[----:B------:R-:W-:-:S04]  /*0140*/  ISETP.EQ.OR P0, PT, R0, R5, P0 ;  /* 0x000000050000720c */ /* 0x000fc80000702670 */
[----:B------:R-:W-:-:S13]  /*0150*/  ISETP.EQ.OR P0, PT, R0, R9, P0 ;  /* 0x000000090000720c */ /* 0x000fda0000702670 */
[----:B------:R-:W-:Y:S05]  /*0160*/  @P0 EXIT ;  /* 0x000000000000094d */ /* 0x000fea0003800000 */
[----:B------:R-:W-:-:S05]  /*0170*/  VIADD R2, R12, 0xffffffff ;  /* 0xffffffff0c027836 */ /* 0x000fca0000000000 */
[----:B------:R-:W-:-:S04]  /*0180*/  ISETP.GE.AND P0, PT, R3, R2, PT ;  /* 0x000000020300720c */ /* 0x000fc80003f06270 */
[----:B------:R-:W-:-:S04]  /*0190*/  ISETP.EQ.OR P0, PT, R3, RZ, P0 ;  /* 0x000000ff0300720c */ /* 0x000fc80000702670 */
[----:B------:R-:W-:-:S04]  /*01a0*/  ISETP.LT.OR P0, PT, R7, 0x1, P0 ;  /* 0x000000010700780c */ /* 0x000fc80000701670 */
[----:B------:R-:W-:-:S13]  /*01b0*/  ISETP.GE.OR P0, PT, R7, R2, P0 ;  /* 0x000000020700720c */ /* 0x000fda0000706670 */
[----:B------:R-:W-:Y:S05]  /*01c0*/  @P0 EXIT ;  /* 0x000000000000094d */ /* 0x000fea0003800000 */
[----:B------:R-:W0:Y:S01]  /*01d0*/  LDC.64 R14, c[0x0][0x380] ;  /* 0x0000e000ff0e7b82 */ /* 0x000e220000000a00 */
[----:B------:R-:W1:Y:S01]  /*01e0*/  LDCU.64 UR6, c[0x0][0x380] ;  /* 0x00007000ff0677ac */ /* 0x000e620008000a00 */
[----:B------:R-:W-:Y:S01]  /*01f0*/  IMAD R2, R3, R12, -R12 ;  /* 0x0000000c03027224 */ /* 0x000fe200078e0a0c */
[----:B------:R-:W2:Y:S03]  /*0200*/  LDCU.64 UR4, c[0x0][0x358] ;  /* 0x00006b00ff0477ac */ /* 0x000ea60008000a00 */
[C---:B------:R-:W-:Y:S01]  /*0210*/  IMAD.IADD R3, R7.reuse, 0x1, R2 ;  /* 0x0000000107037824 */ /* 0x040fe200078e0202 */
[----:B------:R-:W-:-:S04]  /*0220*/  IADD3 R4, P0, PT, R7, R2, RZ ;  /* 0x0000000207047210 */ /* 0x000fc80007f1e0ff */
[----:B------:R-:W-:Y:S02]  /*0230*/  LEA.HI.X.SX32 R5, R2, RZ, 0x1, P0 ;  /* 0x000000ff02057211 */ /* 0x000fe400000f0eff */
[----:B-1----:R-:W-:-:S04]  /*0240*/  LEA R18, P0, R4, UR6, 0x3 ;  /* 0x0000000604127c11 */ /* 0x002fc8000f8018ff */
[----:B------:R-:W-:Y:S01]  /*0250*/  LEA.HI.X R19, R4, UR7, R5, 0x3, P0 ;  /* 0x0000000704137c11 */ /* 0x000fe200080f1c05 */
[----:B0-----:R-:W-:-:S05]  /*0260*/  IMAD.WIDE R14, R3, 0x8, R14 ;  /* 0x00000008030e7825 */ /* 0x001fca00078e020e */
[----:B--2---:R-:W2:Y:S04]  /*0270*/  LDG.E.64 R16, desc[UR4][R14.64] ;  /* 0x000000040e107981 */ /* 0x004ea8000c1e1b00 */
[----:B------:R-:W2:Y:S01]  /*0280*/  LDG.E.64 R18, desc[UR4][R18.64+-0x8] ;  /* 0xfffff80412127981 */ /* 0x000ea2000c1e1b00 */
[----:B------:R-:W-:-:S03]  /*0290*/  IMAD.WIDE R20, R12, 0x8, R14 ;  /* 0x000000080c147825 */ /* 0x000fc600078e020e */
[----:B------:R-:W3:Y:S04]  /*02a0*/  LDG.E.64 R4, desc[UR4][R14.64+0x8] ;  /* 0x000008040e047981 */ /* 0x000ee8000c1e1b00 */
[----:B------:R-:W4:Y:S01]  /*02b0*/  LDG.E.64 R10, desc[UR4][R20.64+-0x8] ;  /* 0xfffff804140a7981 */ /* 0x000f22000c1e1b00 */
[----:B------:R-:W-:-:S03]  /*02c0*/  IMAD R6, R12, 0x2, R2 ;  /* 0x000000020c067824 */ /* 0x000fc600078e0202 */
[----:B------:R-:W5:Y:S02]  /*02d0*/  LDG.E.64 R2, desc[UR4][R20.64] ;  /* 0x0000000414027981 */ /* 0x000f64000c1e1b00 */
[----:B------:R-:W-:Y:S02]  /*02e0*/  IADD3 R7, P0, PT, R7, R6, RZ ;  /* 0x0000000607077210 */ /* 0x000fe40007f1e0ff */
[----:B------:R-:W5:Y:S02]  /*02f0*/  LDG.E.64 R8, desc[UR4][R20.64+0x8] ;  /* 0x0000080414087981 */ /* 0x000f64000c1e1b00 */
        /* <DEDUP_REMOVED lines=8> */
[----:B--2---:R-:W-:Y:S01]  /*0380*/  DADD R18, R18, R16 ;  /* 0x0000000012127229 */ /* 0x004fe20000000010 */
[----:B------:R-:W0:Y:S07]  /*0390*/  MUFU.RCP64H R17, 9 ;  /* 0x4022000000117908 */ /* 0x000e2e0000001800 */
[----:B---3--:R-:W-:Y:S01]  /*03a0*/  DADD R4, R18, R4 ;  /* 0x0000000012047229 */ /* 0x008fe20000000004 */
[----:B------:R-:W-:-:S07]  /*03b0*/  IMAD.MOV.U32 R16, RZ, RZ, 0x1 ;  /* 0x00000001ff107424 */ /* 0x000fce00078e00ff */
[----:B----4-:R-:W-:Y:S01]  /*03c0*/  DADD R10, R4, R10 ;  /* 0x00000000040a7229 */ /* 0x010fe2000000000a */
[----:B------:R-:W-:Y:S02]  /*03d0*/  IMAD.MOV.U32 R4, RZ, RZ, 0x0 ;  /* 0x00000000ff047424 */ /* 0x000fe400078e00ff */
[----:B------:R-:W-:-:S05]  /*03e0*/  IMAD.MOV.U32 R5, RZ, RZ, 0x40220000 ;  /* 0x40220000ff057424 */ /* 0x000fca00078e00ff */
[----:B-----5:R-:W-:Y:S02]  /*03f0*/  DADD R2, R10, R2 ;  /* 0x000000000a027229 */ /* 0x020fe40000000002 */
[----:B0-----:R-:W-:-:S06]  /*0400*/  DFMA R18, R16, -R4, 1 ;  /* 0x3ff000001012742b */ /* 0x001fcc0000000804 */
        /* <DEDUP_REMOVED lines=16> */
[----:B------:R-:W-:Y:S05]  /*0510*/  CALL.REL.NOINC `($__internal_1_$__cuda_sm20_div_rn_f64_full) ;  /* 0x0000000000147944 */ /* 0x000fea0003c00000 */
.L_x_10:
[----:B------:R-:W-:Y:S05]  /*0520*/  BSYNC.RECONVERGENT B0 ;  /* 0x0000000000007941 */ /* 0x000fea0003800200 */
.L_x_9:
[----:B------:R-:W0:Y:S02]  /*0530*/  LDC.64 R4, c[0x0][0x388] ;  /* 0x0000e200ff047b82 */ /* 0x000e240000000a00 */
[----:B0-----:R-:W-:-:S05]  /*0540*/  IMAD.WIDE R4, R0, 0x8, R4 ;  /* 0x0000000800047825 */ /* 0x001fca00078e0204 */
[----:B------:R-:W-:Y:S01]  /*0550*/  STG.E.64 desc[UR4][R4.64], R2 ;  /* 0x0000000204007986 */ /* 0x000fe2000c101b04 */
[----:B------:R-:W-:Y:S05]  /*0560*/  EXIT ;  /* 0x000000000000794d */ /* 0x000fea0003800000 */
        .weak           $__internal_1_$__cuda_sm20_div_rn_f64_full
        .type           $__internal_1_$__cuda_sm20_div_rn_f64_full,@function
        .size           $__internal_1_$__cuda_sm20_div_rn_f64_full,(.L_x_26 - $__internal_1_$__cuda_sm20_div_rn_f64_full)
$__internal_1_$__cuda_sm20_div_rn_f64_full:
        /* <DEDUP_REMOVED lines=60> */
.L_x_12:
        /* <DEDUP_REMOVED lines=15> */
.L_x_14:
[----:B------:R-:W-:Y:S01]  /*0a20*/  LOP3.LUT R13, R5, 0x80000, RZ, 0xfc, !PT ;  /* 0x00080000050d7812 */ /* 0x000fe200078efcff */
[----:B------:R-:W-:-:S07]  /*0a30*/  IMAD.MOV.U32 R12, RZ, RZ, R4 ;  /* 0x000000ffff0c7224 */ /* 0x000fce00078e0004 */
.L_x_13:
[----:B------:R-:W-:Y:S05]  /*0a40*/  BSYNC.RECONVERGENT B1 ;  /* 0x0000000000017941 */ /* 0x000fea0003800200 */
.L_x_11:
[----:B------:R-:W-:Y:S02]  /*0a50*/  IMAD.MOV.U32 R7, RZ, RZ, 0x0 ;  /* 0x00000000ff077424 */ /* 0x000fe400078e00ff */
[----:B------:R-:W-:Y:S02]  /*0a60*/  IMAD.MOV.U32 R2, RZ, RZ, R12 ;  /* 0x000000ffff027224 */ /* 0x000fe400078e000c */
[----:B------:R-:W-:Y:S01]  /*0a70*/  IMAD.MOV.U32 R3, RZ, RZ, R13 ;  /* 0x000000ffff037224 */ /* 0x000fe200078e000d */
[----:B------:R-:W-:Y:S06]  /*0a80*/  RET.REL.NODEC R6 `(_Z20iterate_avoid_centerPdS_i) ;  /* 0xfffffff4065c7950 */ /* 0x000fec0003c3ffff */
.L_x_15:
        /* <DEDUP_REMOVED lines=15> */
.L_x_26:


//--------------------- .text._Z7iteratePdS_i     --------------------------
	.section	.text._Z7iteratePdS_i,"ax",@progbits
	.align	128
        .global         _Z7iteratePdS_i
        .type           _Z7iteratePdS_i,@function
        .size           _Z7iteratePdS_i,(.L_x_27 - _Z7iteratePdS_i)
        .other          _Z7iteratePdS_i,@"STO_CUDA_ENTRY STV_DEFAULT"
_Z7iteratePdS_i:
.text._Z7iteratePdS_i:
[----:B------:R-:W-:Y:S01]  /*0000*/  LDC R1, c[0x0][0x37c] ;  /* 0x0000df00ff017b82 */ /* 0x000fe20000000800 */
[----:B------:R-:W0:Y:S07]  /*0010*/  S2R R2, SR_TID.Y ;  /* 0x0000000000027919 */ /* 0x000e2e0000002200 */
[----:B------:R-:W1:Y:S01]  /*0020*/  LDC R4, c[0x0][0x360] ;  /* 0x0000d800ff047b82 */ /* 0x000e620000000800 */
[----:B------:R-:W-:Y:S01]  /*0030*/  BSSY.RECONVERGENT B0, `(.L_x_16) ;  /* 0x000004e000007945 */ /* 0x000fe20003800200 */
[----:B------:R-:W1:Y:S06]  /*0040*/  S2R R5, SR_TID.X ;  /* 0x0000000000057919 */ /* 0x000e6c0000002100 */
[----:B------:R-:W0:Y:S08]  /*0050*/  S2UR UR5, SR_CTAID.Y ;  /* 0x00000000000579c3 */ /* 0x000e300000002600 */
[----:B------:R-:W0:Y:S08]  /*0060*/  LDC R3, c[0x0][0x364] ;  /* 0x0000d900ff037b82 */ /* 0x000e300000000800 */
[----:B------:R-:W2:Y:S08]  /*0070*/  LDC R0, c[0x0][0x390] ;  /* 0x0000e400ff007b82 */ /* 0x000eb00000000800 */
[----:B------:R-:W1:Y:S01]  /*0080*/  S2UR UR4, SR_CTAID.X ;  /* 0x00000000000479c3 */ /* 0x000e620000002500 */
[----:B0-----:R-:W-:-:S02]  /*0090*/  IMAD R3, R3, UR5, R2 ;  /* 0x0000000503037c24 */ /* 0x001fc4000f8e0202 */
[----:B--2---:R-:W-:-:S05]  /*00a0*/  VIADD R2, R0, 0xffffffff ;  /* 0xffffffff00027836 */ /* 0x004fca0000000000 */
[----:B------:R-:W-:Y:S01]  /*00b0*/  ISETP.GE.AND P0, PT, R3, R2, PT ;  /* 0x000000020300720c */ /* 0x000fe20003f06270 */
[----:B-1----:R-:W-:-:S03]  /*00c0*/  IMAD R4, R4, UR4, R5 ;  /* 0x0000000404047c24 */ /* 0x002fc6000f8e0205 */
[----:B------:R-:W-:Y:S01]  /*00d0*/  ISETP.EQ.OR P0, PT, R3, RZ, P0 ;  /* 0x000000ff0300720c */ /* 0x000fe20000702670 */
[----:B------:R-:W0:Y:S03]  /*00e0*/  LDCU.64 UR4, c[0x0][0x358] ;  /* 0x00006b00ff0477ac */ /* 0x000e260008000a00 */
[----:B------:R-:W-:-:S04]  /*00f0*/  ISETP.LT.OR P0, PT, R4, 0x1, P0 ;  /* 0x000000010400780c */ /* 0x000fc80000701670 */
[----:B------:R-:W-:-:S13]  /*0100*/  ISETP.GE.OR P0, PT, R4, R2, P0 ;  /* 0x000000020400720c */ /* 0x000fda0000706670 */
[----:B0-----:R-:W-:Y:S05]  /*0110*/  @P0 BRA `(.L_x_17) ;  /* 0x0000000000fc0947 */ /* 0x001fea0003800000 */
[----:B------:R-:W0:Y:S01]  /*0120*/  LDC.64 R10, c[0x0][0x380] ;  /* 0x0000e000ff0a7b82 */ /* 0x000e220000000a00 */
[----:B------:R-:W1:Y:S01]  /*0130*/  LDCU.64 UR6, c[0x0][0x380] ;  /* 0x00007000ff0677ac */ /* 0x000e620008000a00 */
[C---:B------:R-:W-:Y:S02]  /*0140*/  VIADD R5, R3.reuse, 0xffffffff ;  /* 0xffffffff03057836 */ /* 0x040fe40000000000 */
[-C--:B------:R-:W-:Y:S02]  /*0150*/  IMAD R3, R3, R0.reuse, RZ ;  /* 0x0000000003037224 */ /* 0x080fe400078e02ff */
[----:B------:R-:W-:-:S04]  /*0160*/  IMAD R7, R5, R0, RZ ;  /* 0x0000000005077224 */ /* 0x000fc800078e02ff */
[C---:B------:R-:W-:Y:S01]  /*0170*/  IMAD.IADD R5, R4.reuse, 0x1, R7 ;  /* 0x0000000104057824 */ /* 0x040fe200078e0207 */
[----:B------:R-:W-:-:S04]  /*0180*/  IADD3 R2, P0, PT, R4, R7, RZ ;  /* 0x0000000704027210 */ /* 0x000fc80007f1e0ff */
[----:B------:R-:W-:Y:S02]  /*0190*/  LEA.HI.X.SX32 R7, R7, RZ, 0x1, P0 ;  /* 0x000000ff07077211 */ /* 0x000fe400000f0eff */
[----:B-1----:R-:W-:-:S04]  /*01a0*/  LEA R20, P0, R2, UR6, 0x3 ;  /* 0x0000000602147c11 */ /* 0x002fc8000f8018ff */
[----:B------:R-:W-:Y:S01]  /*01b0*/  LEA.HI.X R21, R2, UR7, R7, 0x3, P0 ;  /* 0x0000000702157c11 */ /* 0x000fe200080f1c07 */
[----:B0-----:R-:W-:Y:S01]  /*01c0*/  IMAD.WIDE R10, R5, 0x8, R10 ;  /* 0x00000008050a7825 */ /* 0x001fe200078e020a */
[----:B------:R-:W-:-:S04]  /*01d0*/  IADD3 R2, P0, PT, R4, R3, RZ ;  /* 0x0000000304027210 */ /* 0x000fc80007f1e0ff */
[----:B------:R-:W2:Y:S04]  /*01e0*/  LDG.E.64 R18, desc[UR4][R10.64] ;  /* 0x000000040a127981 */ /* 0x000ea8000c1e1b00 */
[----:B------:R-:W2:Y:S01]  /*01f0*/  LDG.E.64 R20, desc[UR4][R20.64+-0x8] ;  /* 0xfffff80414147981 */ /* 0x000ea2000c1e1b00 */
[----:B------:R-:W-:Y:S02]  /*0200*/  LEA.HI.X.SX32 R9, R3, RZ, 0x1, P0 ;  /* 0x000000ff03097211 */ /* 0x000fe400000f0eff */
[C---:B------:R-:W-:Y:S01]  /*0210*/  LEA R8, P0, R2.reuse, UR6, 0x3 ;  /* 0x0000000602087c11 */ /* 0x040fe2000f8018ff */
[----:B------:R-:W3:Y:S03]  /*0220*/  LDG.E.64 R6, desc[UR4][R10.64+0x8] ;  /* 0x000008040a067981 */ /* 0x000ee6000c1e1b00 */
[----:B------:R-:W-:Y:S01]  /*0230*/  LEA.HI.X R9, R2, UR7, R9, 0x3, P0 ;  /* 0x0000000702097c11 */ /* 0x000fe200080f1c09 */
[----:B------:R-:W-:-:S05]  /*0240*/  IMAD.WIDE R22, R0, 0x8, R10 ;  /* 0x0000000800167825 */ /* 0x000fca00078e020a */
[----:B------:R-:W4:Y:S01]  /*0250*/  LDG.E.64 R8, desc[UR4][R8.64+-0x8] ;  /* 0xfffff80408087981 */ /* 0x000f22000c1e1b00 */
[----:B------:R-:W-:-:S03]  /*0260*/  IMAD.IADD R13, R3, 0x1, R0 ;  /* 0x00000001030d7824 */ /* 0x000fc600078e0200 */
[----:B------:R-:W5:Y:S02]  /*0270*/  LDG.E.64 R2, desc[UR4][R22.64] ;  /* 0x0000000416027981 */ /* 0x000f64000c1e1b00 */
[----:B------:R-:W-:-:S04]  /*0280*/  IADD3 R4, P0, PT, R4, R13, RZ ;  /* 0x0000000d04047210 */ /* 0x000fc80007f1e0ff */
[----:B------:R-:W-:Y:S02]  /*0290*/  LEA.HI.X.SX32 R15, R13, RZ, 0x1, P0 ;  /* 0x000000ff0d0f7211 */ /* 0x000fe400000f0eff */
[C---:B------:R-:W-:Y:S01]  /*02a0*/  LEA R26, P0, R4.reuse, UR6, 0x3 ;  /* 0x00000006041a7c11 */ /* 0x040fe2000f8018ff */
[----:B------:R-:W5:Y:S03]  /*02b0*/  LDG.E.64 R12, desc[UR4][R22.64+0x8] ;  /* 0x00000804160c7981 */ /* 0x000f66000c1e1b00 */
[----:B------:R-:W-:Y:S01]  /*02c0*/  LEA.HI.X R27, R4, UR7, R15, 0x3, P0 ;  /* 0x00000007041b7c11 */ /* 0x000fe200080f1c0f */
[----:B------:R-:W-:-:S04]  /*02d0*/  IMAD.WIDE R24, R0, 0x8, R22 ;  /* 0x0000000800187825 */ /* 0x000fc800078e0216 */
[----:B------:R-:W5:Y:S04]  /*02e0*/  LDG.E.64 R10, desc[UR4][R26.64+-0x8] ;  /* 0xfffff8041a0a7981 */ /* 0x000f68000c1e1b00 */
[----:B------:R-:W5:Y:S04]  /*02f0*/  LDG.E.64 R16, desc[UR4][R24.64] ;  /* 0x0000000418107981 */ /* 0x000f68000c1e1b00 */
[----:B------:R-:W5:Y:S01]  /*0300*/  LDG.E.64 R14, desc[UR4][R24.64+0x8] ;  /* 0x00000804180e7981 */ /* 0x000f62000c1e1b00 */
[----:B------:R-:W-:Y:S01]  /*0310*/  BSSY.RECONVERGENT B1, `(.L_x_18) ;  /* 0x000001c000017945 */ /* 0x000fe20003800200 */
[----:B------:R-:W-:Y:S01]  /*0320*/  IMAD.IADD R0, R5, 0x1, R0 ;  /* 0x0000000105007824 */ /* 0x000fe200078e0200 */
[----:B--2---:R-:W-:Y:S01]  /*0330*/  DADD R20, R20, R18 ;  /* 0x0000000014147229 */ /* 0x004fe20000000012 */
[----:B------:R-:W0:Y:S01]  /*0340*/  MUFU.RCP64H R19, 9 ;  /* 0x4022000000137908 */ /* 0x000e220000001800 */
[----:B------:R-:W-:-:S06]  /*0350*/  IMAD.MOV.U32 R18, RZ, RZ, 0x1 ;  /* 0x00000001ff127424 */ /* 0x000fcc00078e00ff */
[----:B---3--:R-:W-:-:S08]  /*0360*/  DADD R6, R20, R6 ;  /* 0x0000000014067229 */ /* 0x008fd00000000006 */
        /* <DEDUP_REMOVED lines=13> */
[----:B------:R-:W-:Y:S01]  /*0440*/  DMUL R2, R14, R6 ;  /* 0x000000060e027228 */ /* 0x000fe20000000000 */
[----:B------:R-:W-:-:S07]  /*0450*/  FSETP.GEU.AND P1, PT, |R15|, 6.5827683646048100446e-37, PT ;  /* 0x036000000f00780b */ /* 0x000fce0003f2e200 */
[----:B------:R-:W-:-:S08]  /*0460*/  DFMA R8, R2, -9, R14 ;  /* 0xc02200000208782b */ /* 0x000fd0000000000e */
[----:B------:R-:W-:-:S10]  /*0470*/  DFMA R2, R6, R8, R2 ;  /* 0x000000080602722b */ /* 0x000fd40000000002 */
[----:B------:R-:W-:-:S05]  /*0480*/  FFMA R4, RZ, 2.53125, R3 ;  /* 0x40220000ff047823 */ /* 0x000fca0000000003 */
[----:B------:R-:W-:-:S13]  /*0490*/  FSETP.GT.AND P0, PT, |R4|, 1.469367938527859385e-39, PT ;  /* 0x001000000400780b */ /* 0x000fda0003f04200 */
[----:B------:R-:W-:Y:S05]  /*04a0*/  @P0 BRA P1, `(.L_x_19) ;  /* 0x0000000000080947 */ /* 0x000fea0000800000 */
[----:B------:R-:W-:-:S07]  /*04b0*/  MOV R6, 0x4d0 ;  /* 0x000004d000067802 */ /* 0x000fce0000000f00 */
[----:B------:R-:W-:Y:S05]  /*04c0*/  CALL.REL.NOINC `($__internal_2_$__cuda_sm20_div_rn_f64_full) ;  /* 0x0000000000807944 */ /* 0x000fea0003c00000 */
.L_x_19:
[----:B------:R-:W-:Y:S05]  /*04d0*/  BSYNC.RECONVERGENT B1 ;  /* 0x0000000000017941 */ /* 0x000fea0003800200 */
.L_x_18:
[----:B------:R-:W0:Y:S02]  /*04e0*/  LDC.64 R4, c[0x0][0x388] ;  /* 0x0000e200ff047b82 */ /* 0x000e240000000a00 */
[----:B0-----:R-:W-:-:S05]  /*04f0*/  IMAD.WIDE R4, R0, 0x8, R4 ;  /* 0x0000000800047825 */ /* 0x001fca00078e0204 */
[----:B------:R0:W-:Y:S02]  /*0500*/  STG.E.64 desc[UR4][R4.64], R2 ;  /* 0x0000000204007986 */ /* 0x0001e4000c101b04 */
.L_x_17:
[----:B------:R-:W-:Y:S05]  /*0510*/  BSYNC.RECONVERGENT B0 ;  /* 0x0000000000007941 */ /* 0x000fea0003800200 */
.L_x_16:
        /* <DEDUP_REMOVED lines=27> */
        .weak           $__internal_2_$__cuda_sm20_div_rn_f64_full
        .type           $__internal_2_$__cuda_sm20_div_rn_f64_full,@function
        .size           $__internal_2_$__cuda_sm20_div_rn_f64_full,(.L_x_27 - $__internal_2_$__cuda_sm20_div_rn_f64_full)
$__internal_2_$__cuda_sm20_div_rn_f64_full:
        /* <DEDUP_REMOVED lines=60> */
.L_x_21:
        /* <DEDUP_REMOVED lines=15> */
.L_x_23:
[----:B------:R-:W-:Y:S01]  /*0b80*/  LOP3.LUT R13, R5, 0x80000, RZ, 0xfc, !PT ;  /* 0x00080000050d7812 */ /* 0x000fe200078efcff */
[----:B------:R-:W-:-:S07]  /*0b90*/  IMAD.MOV.U32 R12, RZ, RZ, R4 ;  /* 0x000000ffff0c7224 */ /* 0x000fce00078e0004 */
.L_x_22:
[----:B------:R-:W-:Y:S05]  /*0ba0*/  BSYNC.RECONVERGENT B2 ;  /* 0x0000000000027941 */ /* 0x000fea0003800200 */
.L_x_20:
[----:B------:R-:W-:Y:S02]  /*0bb0*/  IMAD.MOV.U32 R7, RZ, RZ, 0x0 ;  /* 0x00000000ff077424 */ /* 0x000fe400078e00ff */
[----:B------:R-:W-:Y:S02]  /*0bc0*/  IMAD.MOV.U32 R2, RZ, RZ, R12 ;  /* 0x000000ffff027224 */ /* 0x000fe400078e000c */
[----:B------:R-:W-:Y:S01]  /*0bd0*/  IMAD.MOV.U32 R3, RZ, RZ, R13 ;  /* 0x000000ffff037224 */ /* 0x000fe200078e000d */
[----:B------:R-:W-:Y:S06]  /*0be0*/  RET.REL.NODEC R6 `(_Z7iteratePdS_i) ;  /* 0xfffffff406047950 */ /* 0x000fec0003c3ffff */
.L_x_24:
        /* <DEDUP_REMOVED lines=9> */
.L_x_27:


//--------------------- .nv.shared._Z14iterate_sharedPdS_i --------------------------
	.section	.nv.shared._Z14iterate_sharedPdS_i,"aw",@nobits
	.sectionflags	@""
	.align	16
	.zero		1024


//--------------------- .nv.shared.reserved.0     --------------------------
	.section	.nv.shared.reserved.0,"aw",@nobits
	.weak		__nv_reservedSMEM_offset_0_alias
	.size		__nv_reservedSMEM_offset_0_alias, 0, 64
	.other		__nv_reservedSMEM_offset_0_alias,@"STO_CUDA_RESERVED_SHARED STV_DEFAULT"
__nv_reservedSMEM_offset_0_alias:
	.zero		0
	.zero		64


//--------------------- .nv.shared._Z20iterate_avoid_centerPdS_i --------------------------
	.section	.nv.shared._Z20iterate_avoid_centerPdS_i,"aw",@nobits
	.sectionflags	@""
	.align	16
	.zero		1024


//--------------------- .nv.shared._Z7iteratePdS_i --------------------------
	.section	.nv.shared._Z7iteratePdS_i,"aw",@nobits
	.sectionflags	@""
	.align	16
	.zero		1024


//--------------------- .nv.constant0._Z14iterate_sharedPdS_i --------------------------
	.section	.nv.constant0._Z14iterate_sharedPdS_i,"a",@progbits
	.sectionflags	@""
	.align	4
.nv.constant0._Z14iterate_sharedPdS_i:
	.zero		916


//--------------------- .nv.constant0._Z20iterate_avoid_centerPdS_i --------------------------
	.section	.nv.constant0._Z20iterate_avoid_centerPdS_i,"a",@progbits
	.sectionflags	@""
	.align	4
.nv.constant0._Z20iterate_avoid_centerPdS_i:
	.zero		916


//--------------------- .nv.constant0._Z7iteratePdS_i --------------------------
	.section	.nv.constant0._Z7iteratePdS_i,"a",@progbits
	.sectionflags	@""
	.align	4
.nv.constant0._Z7iteratePdS_i:
	.zero		916


//--------------------- SYMBOLS --------------------------

	.type		.nv.reservedSmem.offset0,@object
	.size		.nv.reservedSmem.offset0,0x4
	.type		.nv.reservedSmem.cap,@object
	.size		.nv.reservedSmem.cap,0x4
